	.target	sm_100a

	.elftype	@"ET_EXEC"


//--------------------- .note.nv.tkinfo           --------------------------
	.section	.note.nv.tkinfo,"",@"SHT_NOTE"
	.sectionflags	@"SHF_NOTE_NV_TKINFO"
	.tkinfo
        /*0018*/ 	.word	0x00000002
        /*0030*/ 	.string	""
        /*0030*/ 	.string	"ptxas"
        /*0030*/ 	.string	"Cuda compilation tools, release 13.0, V13.0.88"
        /*0030*/ 	.string	"Build cuda_13.0.r13.0/compiler.36424714_0"
        /*0030*/ 	.string	"-arch sm_100a -m 64 "



//--------------------- .note.nv.cuinfo           --------------------------
	.section	.note.nv.cuinfo,"",@"SHT_NOTE"
	.sectionflags	@"SHF_NOTE_NV_CUINFO"
        /*0018*/ 	.short	0x0002
        /*001a*/ 	.short	0x0064
        /*001c*/ 	.short	0x0082
	.zero		2


//--------------------- .nv.info                  --------------------------
	.section	.nv.info,"",@"SHT_CUDA_INFO"
	.align	4


	//----- nvinfo : EIATTR_REGCOUNT
	.align		4
        /*0000*/ 	.byte	0x04, 0x2f
        /*0002*/ 	.short	(.L_20 - .L_19)
	.align		4
.L_19:
        /*0004*/ 	.word	index@(_ZN7cutlass13device_kernelINS_4gemm6kernel13GemmUniversalIN4cute5tupleIJiiiiEEENS1_10collective13CollectiveMmaINS1_35MainloopSm100TmaUmmaWarpSpecializedILi14ELi2ELi2ENS5_IJNS4_1CILi1EEESB_SB_EEEEENS5_IJNSA_ILi128EEENSA_ILi256EEENSA_ILi32EEEEEENS_12float_e5m2_tENS5_IJlSB_lEEESI_NS5_IJSB_llEEENS4_8TiledMMAINS4_8MMA_AtomIJNS4_10MMA_TraitsINS4_19SM100_MMA_F8F6F4_SSEJSI_SI_fSE_SF_NS4_17integral_constantINS4_4UMMA5MajorELSR_0EEENSP_ISR_LSR_1EEENSP_INSQ_7ScaleInELSU_0EEESV_EEEEEENS4_6LayoutISC_NS5_IJNSA_ILi0EEESZ_SZ_EEEEENS5_IJNS4_10UnderscoreES12_S12_EEEEENS4_13SM90_TMA_LOADENS4_14ComposedLayoutINS4_7SwizzleILi1ELi4ELi3EEENS4_18smem_ptr_flag_bitsILi8EEENSY_INS5_IJNSA_ILi8EEESG_EEENS5_IJSG_SB_EEEEEEEvNS4_8identityES15_NS16_INS17_ILi3ELi4ELi3EEES1A_NSY_INS5_IJSE_S1B_EEENS5_IJSB_SE_EEEEEEEvS1G_EENS_8epilogue10collective18CollectiveEpilogueINS1N_23Sm100TmaWarpSpecializedILi4ELi2ELi64ELb0ELb0EEEJSH_NS5_IJNSY_ISE_SB_EENSY_INSA_ILi64EEESB_EEEEESI_SJ_SI_SJ_NS1N_6fusion15FusionCallbacksIS1R_NS1W_17LinearCombinationISI_fSI_fLNS_15FloatRoundStyleE2EEESH_S1V_JEEENS4_5SM1004TMEM4LOAD26SM100_TMEM_LOAD_32dp32b64xES15_NS16_INS17_ILi2ELi4ELi3EEES1A_NSY_INS5_IJS1B_S1T_EEENS5_IJS1T_SB_EEEEEEENS4_39AutoVectorizingCopyWithAssumedAlignmentILi128EEENS4_14SM90_TMA_STOREES2A_S2C_S2C_EEEvvEEEEvNT_6ParamsE)
        /*0008*/ 	.word	0x000000e0


	//----- nvinfo : EIATTR_FRAME_SIZE
	.align		4
.L_20:
        /*000c*/ 	.byte	0x04, 0x11
        /*000e*/ 	.short	(.L_22 - .L_21)
	.align		4
.L_21:
        /*0010*/ 	.word	index@($__internal_2_$__cuda_sm10x_tcgen05_guardrail_trap_unallocated_columns_being_dealloced)
        /*0014*/ 	.word	0x00000000


	//----- nvinfo : EIATTR_FRAME_SIZE
	.align		4
.L_22:
        /*0018*/ 	.byte	0x04, 0x11
        /*001a*/ 	.short	(.L_24 - .L_23)
	.align		4
.L_23:
        /*001c*/ 	.word	index@($__internal_1_$__cuda_sm10x_tcgen05_guardrail_trap_phase_invalid_during_alloc)
        /*0020*/ 	.word	0x00000000


	//----- nvinfo : EIATTR_FRAME_SIZE
	.align		4
.L_24:
        /*0024*/ 	.byte	0x04, 0x11
        /*0026*/ 	.short	(.L_26 - .L_25)
	.align		4
.L_25:
        /*0028*/ 	.word	index@($__internal_0_$__cuda_sm10x_tcgen05_guardrail_trap_col_being_dealloced_not_returned_by_alloc)
        /*002c*/ 	.word	0x00000000


	//----- nvinfo : EIATTR_FRAME_SIZE
	.align		4
.L_26:
        /*0030*/ 	.byte	0x04, 0x11
        /*0032*/ 	.short	(.L_28 - .L_27)
	.align		4
.L_27:
        /*0034*/ 	.word	index@(_ZN7cutlass13device_kernelINS_4gemm6kernel13GemmUniversalIN4cute5tupleIJiiiiEEENS1_10collective13CollectiveMmaINS1_35MainloopSm100TmaUmmaWarpSpecializedILi14ELi2ELi2ENS5_IJNS4_1CILi1EEESB_SB_EEEEENS5_IJNSA_ILi128EEENSA_ILi256EEENSA_ILi32EEEEEENS_12float_e5m2_tENS5_IJlSB_lEEESI_NS5_IJSB_llEEENS4_8TiledMMAINS4_8MMA_AtomIJNS4_10MMA_TraitsINS4_19SM100_MMA_F8F6F4_SSEJSI_SI_fSE_SF_NS4_17integral_constantINS4_4UMMA5MajorELSR_0EEENSP_ISR_LSR_1EEENSP_INSQ_7ScaleInELSU_0EEESV_EEEEEENS4_6LayoutISC_NS5_IJNSA_ILi0EEESZ_SZ_EEEEENS5_IJNS4_10UnderscoreES12_S12_EEEEENS4_13SM90_TMA_LOADENS4_14ComposedLayoutINS4_7SwizzleILi1ELi4ELi3EEENS4_18smem_ptr_flag_bitsILi8EEENSY_INS5_IJNSA_ILi8EEESG_EEENS5_IJSG_SB_EEEEEEEvNS4_8identityES15_NS16_INS17_ILi3ELi4ELi3EEES1A_NSY_INS5_IJSE_S1B_EEENS5_IJSB_SE_EEEEEEEvS1G_EENS_8epilogue10collective18CollectiveEpilogueINS1N_23Sm100TmaWarpSpecializedILi4ELi2ELi64ELb0ELb0EEEJSH_NS5_IJNSY_ISE_SB_EENSY_INSA_ILi64EEESB_EEEEESI_SJ_SI_SJ_NS1N_6fusion15FusionCallbacksIS1R_NS1W_17LinearCombinationISI_fSI_fLNS_15FloatRoundStyleE2EEESH_S1V_JEEENS4_5SM1004TMEM4LOAD26SM100_TMEM_LOAD_32dp32b64xES15_NS16_INS17_ILi2ELi4ELi3EEES1A_NSY_INS5_IJS1B_S1T_EEENS5_IJS1T_SB_EEEEEEENS4_39AutoVectorizingCopyWithAssumedAlignmentILi128EEENS4_14SM90_TMA_STOREES2A_S2C_S2C_EEEvvEEEEvNT_6ParamsE)
        /*0038*/ 	.word	0x00000000


	//----- nvinfo : EIATTR_MIN_STACK_SIZE
	.align		4
.L_28:
        /*003c*/ 	.byte	0x04, 0x12
        /*003e*/ 	.short	(.L_30 - .L_29)
	.align		4
.L_29:
        /*0040*/ 	.word	index@(_ZN7cutlass13device_kernelINS_4gemm6kernel13GemmUniversalIN4cute5tupleIJiiiiEEENS1_10collective13CollectiveMmaINS1_35MainloopSm100TmaUmmaWarpSpecializedILi14ELi2ELi2ENS5_IJNS4_1CILi1EEESB_SB_EEEEENS5_IJNSA_ILi128EEENSA_ILi256EEENSA_ILi32EEEEEENS_12float_e5m2_tENS5_IJlSB_lEEESI_NS5_IJSB_llEEENS4_8TiledMMAINS4_8MMA_AtomIJNS4_10MMA_TraitsINS4_19SM100_MMA_F8F6F4_SSEJSI_SI_fSE_SF_NS4_17integral_constantINS4_4UMMA5MajorELSR_0EEENSP_ISR_LSR_1EEENSP_INSQ_7ScaleInELSU_0EEESV_EEEEEENS4_6LayoutISC_NS5_IJNSA_ILi0EEESZ_SZ_EEEEENS5_IJNS4_10UnderscoreES12_S12_EEEEENS4_13SM90_TMA_LOADENS4_14ComposedLayoutINS4_7SwizzleILi1ELi4ELi3EEENS4_18smem_ptr_flag_bitsILi8EEENSY_INS5_IJNSA_ILi8EEESG_EEENS5_IJSG_SB_EEEEEEEvNS4_8identityES15_NS16_INS17_ILi3ELi4ELi3EEES1A_NSY_INS5_IJSE_S1B_EEENS5_IJSB_SE_EEEEEEEvS1G_EENS_8epilogue10collective18CollectiveEpilogueINS1N_23Sm100TmaWarpSpecializedILi4ELi2ELi64ELb0ELb0EEEJSH_NS5_IJNSY_ISE_SB_EENSY_INSA_ILi64EEESB_EEEEESI_SJ_SI_SJ_NS1N_6fusion15FusionCallbacksIS1R_NS1W_17LinearCombinationISI_fSI_fLNS_15FloatRoundStyleE2EEESH_S1V_JEEENS4_5SM1004TMEM4LOAD26SM100_TMEM_LOAD_32dp32b64xES15_NS16_INS17_ILi2ELi4ELi3EEES1A_NSY_INS5_IJS1B_S1T_EEENS5_IJS1T_SB_EEEEEEENS4_39AutoVectorizingCopyWithAssumedAlignmentILi128EEENS4_14SM90_TMA_STOREES2A_S2C_S2C_EEEvvEEEEvNT_6ParamsE)
        /*0044*/ 	.word	0x00000000
.L_30:


//--------------------- .nv.compat                --------------------------
	.section	.nv.compat,"",@"SHT_CUDA_COMPAT_INFO"
	.align	4
        /*0000*/ 	.byte	0x02, 0x09, 0x01, 0x00, 0x02, 0x02, 0x02, 0x00, 0x02, 0x05, 0x05, 0x00, 0x03, 0x07, 0x01, 0x01
        /*0010*/ 	.byte	0x02, 0x03, 0x01, 0x00, 0x02, 0x06, 0x01, 0x00, 0x04, 0x0b, 0x08, 0x00, 0x09, 0x00, 0x00, 0x00
        /*0020*/ 	.byte	0x00, 0x00, 0x00, 0x00


//--------------------- .nv.info._ZN7cutlass13device_kernelINS_4gemm6kernel13GemmUniversalIN4cute5tupleIJiiiiEEENS1_10collective13CollectiveMmaINS1_35MainloopSm100TmaUmmaWarpSpecializedILi14ELi2ELi2ENS5_IJNS4_1CILi1EEESB_SB_EEEEENS5_IJNSA_ILi128EEENSA_ILi256EEENSA_ILi32EEEEEENS_12float_e5m2_tENS5_IJlSB_lEEESI_NS5_IJSB_llEEENS4_8TiledMMAINS4_8MMA_AtomIJNS4_10MMA_TraitsINS4_19SM100_MMA_F8F6F4_SSEJSI_SI_fSE_SF_NS4_17integral_constantINS4_4UMMA5MajorELSR_0EEENSP_ISR_LSR_1EEENSP_INSQ_7ScaleInELSU_0EEESV_EEEEEENS4_6LayoutISC_NS5_IJNSA_ILi0EEESZ_SZ_EEEEENS5_IJNS4_10UnderscoreES12_S12_EEEEENS4_13SM90_TMA_LOADENS4_14ComposedLayoutINS4_7SwizzleILi1ELi4ELi3EEENS4_18smem_ptr_flag_bitsILi8EEENSY_INS5_IJNSA_ILi8EEESG_EEENS5_IJSG_SB_EEEEEEEvNS4_8identityES15_NS16_INS17_ILi3ELi4ELi3EEES1A_NSY_INS5_IJSE_S1B_EEENS5_IJSB_SE_EEEEEEEvS1G_EENS_8epilogue10collective18CollectiveEpilogueINS1N_23Sm100TmaWarpSpecializedILi4ELi2ELi64ELb0ELb0EEEJSH_NS5_IJNSY_ISE_SB_EENSY_INSA_ILi64EEESB_EEEEESI_SJ_SI_SJ_NS1N_6fusion15FusionCallbacksIS1R_NS1W_17LinearCombinationISI_fSI_fLNS_15FloatRoundStyleE2EEESH_S1V_JEEENS4_5SM1004TMEM4LOAD26SM100_TMEM_LOAD_32dp32b64xES15_NS16_INS17_ILi2ELi4ELi3EEES1A_NSY_INS5_IJS1B_S1T_EEENS5_IJS1T_SB_EEEEEEENS4_39AutoVectorizingCopyWithAssumedAlignmentILi128EEENS4_14SM90_TMA_STOREES2A_S2C_S2C_EEEvvEEEEvNT_6ParamsE --------------------------
	.section	.nv.info._ZN7cutlass13device_kernelINS_4gemm6kernel13GemmUniversalIN4cute5tupleIJiiiiEEENS1_10collective13CollectiveMmaINS1_35MainloopSm100TmaUmmaWarpSpecializedILi14ELi2ELi2ENS5_IJNS4_1CILi1EEESB_SB_EEEEENS5_IJNSA_ILi128EEENSA_ILi256EEENSA_ILi32EEEEEENS_12float_e5m2_tENS5_IJlSB_lEEESI_NS5_IJSB_llEEENS4_8TiledMMAINS4_8MMA_AtomIJNS4_10MMA_TraitsINS4_19SM100_MMA_F8F6F4_SSEJSI_SI_fSE_SF_NS4_17integral_constantINS4_4UMMA5MajorELSR_0EEENSP_ISR_LSR_1EEENSP_INSQ_7ScaleInELSU_0EEESV_EEEEEENS4_6LayoutISC_NS5_IJNSA_ILi0EEESZ_SZ_EEEEENS5_IJNS4_10UnderscoreES12_S12_EEEEENS4_13SM90_TMA_LOADENS4_14ComposedLayoutINS4_7SwizzleILi1ELi4ELi3EEENS4_18smem_ptr_flag_bitsILi8EEENSY_INS5_IJNSA_ILi8EEESG_EEENS5_IJSG_SB_EEEEEEEvNS4_8identityES15_NS16_INS17_ILi3ELi4ELi3EEES1A_NSY_INS5_IJSE_S1B_EEENS5_IJSB_SE_EEEEEEEvS1G_EENS_8epilogue10collective18CollectiveEpilogueINS1N_23Sm100TmaWarpSpecializedILi4ELi2ELi64ELb0ELb0EEEJSH_NS5_IJNSY_ISE_SB_EENSY_INSA_ILi64EEESB_EEEEESI_SJ_SI_SJ_NS1N_6fusion15FusionCallbacksIS1R_NS1W_17LinearCombinationISI_fSI_fLNS_15FloatRoundStyleE2EEESH_S1V_JEEENS4_5SM1004TMEM4LOAD26SM100_TMEM_LOAD_32dp32b64xES15_NS16_INS17_ILi2ELi4ELi3EEES1A_NSY_INS5_IJS1B_S1T_EEENS5_IJS1T_SB_EEEEEEENS4_39AutoVectorizingCopyWithAssumedAlignmentILi128EEENS4_14SM90_TMA_STOREES2A_S2C_S2C_EEEvvEEEEvNT_6ParamsE,"",@"SHT_CUDA_INFO"
	.sectionflags	@""
	.align	4


	//----- nvinfo : EIATTR_CUDA_API_VERSION
	.align		4
        /*0000*/ 	.byte	0x04, 0x37
        /*0002*/ 	.short	(.L_32 - .L_31)
.L_31:
        /*0004*/ 	.word	0x00000082


	//----- nvinfo : EIATTR_KPARAM_INFO
	.align		4
.L_32:
        /*0008*/ 	.byte	0x04, 0x17
        /*000a*/ 	.short	(.L_34 - .L_33)
.L_33:
        /*000c*/ 	.word	0x00000000
        /*0010*/ 	.short	0x0000
        /*0012*/ 	.short	0x0000
        /*0014*/ 	.byte	0x00, 0xf0, 0x01, 0x20


	//----- nvinfo : EIATTR_AT_ENTRY_FRAGMENTS
	.align		4
.L_34:
        /*0018*/ 	.byte	0x04, 0x4f
        /*001a*/ 	.short	(.L_36 - .L_35)


	//   ....[0]....
.L_35:
        /*001c*/ 	.word	0x00000006


	//----- nvinfo : EIATTR_RESERVED_SMEM_USED
	.align		4
.L_36:
        /*0020*/ 	.byte	0x01, 0x41
	.zero		2


	//----- nvinfo : EIATTR_SPARSE_MMA_MASK
	.align		4
        /*0024*/ 	.byte	0x03, 0x50
        /*0026*/ 	.short	0x0000


	//----- nvinfo : EIATTR_TCGEN05_1CTA_USED
	.align		4
        /*0028*/ 	.byte	0x01, 0x51
	.zero		2


	//----- nvinfo : EIATTR_MAXREG_COUNT
	.align		4
        /*002c*/ 	.byte	0x03, 0x1b
        /*002e*/ 	.short	0x00ff


	//----- nvinfo : EIATTR_NUM_BARRIERS
	.align		4
        /*0030*/ 	.byte	0x02, 0x4c
        /*0032*/ 	.byte	0x07
	.zero		1


	//----- nvinfo : EIATTR_EXTERNS
	.align		4
        /*0034*/ 	.byte	0x04, 0x0f
        /*0036*/ 	.short	(.L_38 - .L_37)


	//   ....[0]....
	.align		4
.L_37:
        /*0038*/ 	.word	index@(__assertfail)


	//----- nvinfo : EIATTR_MERCURY_ISA_VERSION
	.align		4
.L_38:
        /*003c*/ 	.byte	0x03, 0x5f
        /*003e*/ 	.short	0x0101


	//----- nvinfo : EIATTR_INT_WARP_WIDE_INSTR_OFFSETS
	.align		4
        /*0040*/ 	.byte	0x04, 0x31
        /*0042*/ 	.short	(.L_40 - .L_39)


	//   ....[0]....
.L_39:
        /*0044*/ 	.word	0x00001fd0


	//   ....[1]....
        /*0048*/ 	.word	0x00003d50


	//   ....[2]....
        /*004c*/ 	.word	0x00003d70


	//   ....[3]....
        /*0050*/ 	.word	0x00003da0


	//   ....[4]....
        /*0054*/ 	.word	0x000046e0


	//   ....[5]....
        /*0058*/ 	.word	0x00004750


	//   ....[6]....
        /*005c*/ 	.word	0x00004830


	//   ....[7]....
        /*0060*/ 	.word	0x000048b0


	//   ....[8]....
        /*0064*/ 	.word	0x000049c0


	//   ....[9]....
        /*0068*/ 	.word	0x00004a50


	//   ....[10]....
        /*006c*/ 	.word	0x00004c30


	//   ....[11]....
        /*0070*/ 	.word	0x00004d90


	//----- nvinfo : EIATTR_COOP_GROUP_MASK_REGIDS
	.align		4
.L_40:
        /*0074*/ 	.byte	0x04, 0x29
        /*0076*/ 	.short	(.L_42 - .L_41)


	//   ....[0]....
.L_41:
        /*0078*/ 	.word	0xffffffff


	//   ....[1]....
        /*007c*/ 	.word	0xffffffff


	//   ....[2]....
        /*0080*/ 	.word	0xffffffff


	//   ....[3]....
        /*0084*/ 	.word	0xffffffff


	//   ....[4]....
        /*0088*/ 	.word	0xffffffff


	//   ....[5]....
        /*008c*/ 	.word	0xffffffff


	//   ....[6]....
        /*0090*/ 	.word	0xffffffff


	//   ....[7]....
        /*0094*/ 	.word	0xffffffff


	//   ....[8]....
        /*0098*/ 	.word	0xffffffff


	//   ....[9]....
        /*009c*/ 	.word	0xffffffff


	//   ....[10]....
        /*00a0*/ 	.word	0xffffffff


	//   ....[11]....
        /*00a4*/ 	.word	0xffffffff


	//   ....[12]....
        /*00a8*/ 	.word	0xffffffff


	//----- nvinfo : EIATTR_COOP_GROUP_INSTR_OFFSETS
	.align		4
.L_42:
        /*00ac*/ 	.byte	0x04, 0x28
        /*00ae*/ 	.short	(.L_44 - .L_43)


	//   ....[0]....
.L_43:
        /*00b0*/ 	.word	0x00000090


	//   ....[1]....
        /*00b4*/ 	.word	0x000004d0


	//   ....[2]....
        /*00b8*/ 	.word	0x000007b0


	//   ....[3]....
        /*00bc*/ 	.word	0x00000950


	//   ....[4]....
        /*00c0*/ 	.word	0x00000a50


	//   ....[5]....
        /*00c4*/ 	.word	0x00000bc0


	//   ....[6]....
        /*00c8*/ 	.word	0x00000d20


	//   ....[7]....
        /*00cc*/ 	.word	0x00001eb0


	//   ....[8]....
        /*00d0*/ 	.word	0x00003230


	//   ....[9]....
        /*00d4*/ 	.word	0x00003440


	//   ....[10]....
        /*00d8*/ 	.word	0x00003470


	//   ....[11]....
        /*00dc*/ 	.word	0x00003c30


	//   ....[12]....
        /*00e0*/ 	.word	0x00003e60


	//----- nvinfo : EIATTR_VRC_CTA_INIT_COUNT
	.align		4
.L_44:
        /*00e4*/ 	.byte	0x02, 0x4a
        /*00e6*/ 	.byte	0x80
	.zero		1


	//----- nvinfo : EIATTR_SYSCALL_OFFSETS
	.align		4
        /*00e8*/ 	.byte	0x04, 0x46
        /*00ea*/ 	.short	(.L_46 - .L_45)


	//   ....[0]....
.L_45:
        /*00ec*/ 	.word	0x00005800


	//   ....[1]....
        /*00f0*/ 	.word	0x00005940


	//   ....[2]....
        /*00f4*/ 	.word	0x000061a0


	//   ....[3]....
        /*00f8*/ 	.word	0x000077c0


	//   ....[4]....
        /*00fc*/ 	.word	0x00008d70


	//   ....[5]....
        /*0100*/ 	.word	0x0000a340


	//----- nvinfo : EIATTR_MBARRIER_INSTR_OFFSETS
	.align		4
.L_46:
        /*0104*/ 	.byte	0x04, 0x39
        /*0106*/ 	.short	(.L_48 - .L_47)


	//   ....[0]....
.L_47:
        /*0108*/ 	.word	0x000005d0
        /*010c*/ 	.word	0x000000ff
        /*0110*/ 	.word	0x00000000
        /*0114*/ 	.short	0x0100
        /*0116*/ 	.byte	0x05
	.zero		1


	//   ....[1]....
        /*0118*/ 	.word	0x000005e0
        /*011c*/ 	.word	0x000000ff
        /*0120*/ 	.word	0x00000070
        /*0124*/ 	.short	0x0100
        /*0126*/ 	.byte	0x05
	.zero		1


	//   ....[2]....
        /*0128*/ 	.word	0x000005f0
        /*012c*/ 	.word	0x000000ff
        /*0130*/ 	.word	0x00000008
        /*0134*/ 	.short	0x0100
        /*0136*/ 	.byte	0x05
	.zero		1


	//   ....[3]....
        /*0138*/ 	.word	0x00000600
        /*013c*/ 	.word	0x000000ff
        /*0140*/ 	.word	0x00000078
        /*0144*/ 	.short	0x0100
        /*0146*/ 	.byte	0x05
	.zero		1


	//   ....[4]....
        /*0148*/ 	.word	0x00000610
        /*014c*/ 	.word	0x000000ff
        /*0150*/ 	.word	0x00000010
        /*0154*/ 	.short	0x0100
        /*0156*/ 	.byte	0x05
	.zero		1


	//   ....[5]....
        /*0158*/ 	.word	0x00000620
        /*015c*/ 	.word	0x000000ff
        /*0160*/ 	.word	0x00000080
        /*0164*/ 	.short	0x0100
        /*0166*/ 	.byte	0x05
	.zero		1


	//   ....[6]....
        /*0168*/ 	.word	0x00000630
        /*016c*/ 	.word	0x000000ff
        /*0170*/ 	.word	0x00000018
        /*0174*/ 	.short	0x0100
        /*0176*/ 	.byte	0x05
	.zero		1


	//   ....[7]....
        /*0178*/ 	.word	0x00000640
        /*017c*/ 	.word	0x000000ff
        /*0180*/ 	.word	0x00000088
        /*0184*/ 	.short	0x0100
        /*0186*/ 	.byte	0x05
	.zero		1


	//   ....[8]....
        /*0188*/ 	.word	0x00000650
        /*018c*/ 	.word	0x000000ff
        /*0190*/ 	.word	0x00000020
        /*0194*/ 	.short	0x0100
        /*0196*/ 	.byte	0x05
	.zero		1


	//   ....[9]....
        /*0198*/ 	.word	0x00000660
        /*019c*/ 	.word	0x000000ff
        /*01a0*/ 	.word	0x00000090
        /*01a4*/ 	.short	0x0100
        /*01a6*/ 	.byte	0x05
	.zero		1


	//   ....[10]....
        /*01a8*/ 	.word	0x00000670
        /*01ac*/ 	.word	0x000000ff
        /*01b0*/ 	.word	0x00000028
        /*01b4*/ 	.short	0x0100
        /*01b6*/ 	.byte	0x05
	.zero		1


	//   ....[11]....
        /*01b8*/ 	.word	0x00000680
        /*01bc*/ 	.word	0x000000ff
        /*01c0*/ 	.word	0x00000098
        /*01c4*/ 	.short	0x0100
        /*01c6*/ 	.byte	0x05
	.zero		1


	//   ....[12]....
        /*01c8*/ 	.word	0x00000690
        /*01cc*/ 	.word	0x000000ff
        /*01d0*/ 	.word	0x00000030
        /*01d4*/ 	.short	0x0100
        /*01d6*/ 	.byte	0x05
	.zero		1


	//   ....[13]....
        /*01d8*/ 	.word	0x000006a0
        /*01dc*/ 	.word	0x000000ff
        /*01e0*/ 	.word	0x000000a0
        /*01e4*/ 	.short	0x0100
        /*01e6*/ 	.byte	0x05
	.zero		1


	//   ....[14]....
        /*01e8*/ 	.word	0x000006b0
        /*01ec*/ 	.word	0x000000ff
        /*01f0*/ 	.word	0x00000038
        /*01f4*/ 	.short	0x0100
        /*01f6*/ 	.byte	0x05
	.zero		1


	//   ....[15]....
        /*01f8*/ 	.word	0x000006c0
        /*01fc*/ 	.word	0x000000ff
        /*0200*/ 	.word	0x000000a8
        /*0204*/ 	.short	0x0100
        /*0206*/ 	.byte	0x05
	.zero		1


	//   ....[16]....
        /*0208*/ 	.word	0x000006d0
        /*020c*/ 	.word	0x000000ff
        /*0210*/ 	.word	0x00000040
        /*0214*/ 	.short	0x0100
        /*0216*/ 	.byte	0x05
	.zero		1


	//   ....[17]....
        /*0218*/ 	.word	0x000006e0
        /*021c*/ 	.word	0x000000ff
        /*0220*/ 	.word	0x000000b0
        /*0224*/ 	.short	0x0100
        /*0226*/ 	.byte	0x05
	.zero		1


	//   ....[18]....
        /*0228*/ 	.word	0x000006f0
        /*022c*/ 	.word	0x000000ff
        /*0230*/ 	.word	0x00000048
        /*0234*/ 	.short	0x0100
        /*0236*/ 	.byte	0x05
	.zero		1


	//   ....[19]....
        /*0238*/ 	.word	0x00000700
        /*023c*/ 	.word	0x000000ff
        /*0240*/ 	.word	0x000000b8
        /*0244*/ 	.short	0x0100
        /*0246*/ 	.byte	0x05
	.zero		1


	//   ....[20]....
        /*0248*/ 	.word	0x00000710
        /*024c*/ 	.word	0x000000ff
        /*0250*/ 	.word	0x00000050
        /*0254*/ 	.short	0x0100
        /*0256*/ 	.byte	0x05
	.zero		1


	//   ....[21]....
        /*0258*/ 	.word	0x00000720
        /*025c*/ 	.word	0x000000ff
        /*0260*/ 	.word	0x000000c0
        /*0264*/ 	.short	0x0100
        /*0266*/ 	.byte	0x05
	.zero		1


	//   ....[22]....
        /*0268*/ 	.word	0x00000730
        /*026c*/ 	.word	0x000000ff
        /*0270*/ 	.word	0x00000058
        /*0274*/ 	.short	0x0100
        /*0276*/ 	.byte	0x05
	.zero		1


	//   ....[23]....
        /*0278*/ 	.word	0x00000740
        /*027c*/ 	.word	0x000000ff
        /*0280*/ 	.word	0x000000c8
        /*0284*/ 	.short	0x0100
        /*0286*/ 	.byte	0x05
	.zero		1


	//   ....[24]....
        /*0288*/ 	.word	0x00000750
        /*028c*/ 	.word	0x000000ff
        /*0290*/ 	.word	0x00000060
        /*0294*/ 	.short	0x0100
        /*0296*/ 	.byte	0x05
	.zero		1


	//   ....[25]....
        /*0298*/ 	.word	0x00000760
        /*029c*/ 	.word	0x000000ff
        /*02a0*/ 	.word	0x000000d0
        /*02a4*/ 	.short	0x0100
        /*02a6*/ 	.byte	0x05
	.zero		1


	//   ....[26]....
        /*02a8*/ 	.word	0x00000770
        /*02ac*/ 	.word	0x000000ff
        /*02b0*/ 	.word	0x00000068
        /*02b4*/ 	.short	0x0100
        /*02b6*/ 	.byte	0x05
	.zero		1


	//   ....[27]....
        /*02b8*/ 	.word	0x00000780
        /*02bc*/ 	.word	0x000000ff
        /*02c0*/ 	.word	0x000000d8
        /*02c4*/ 	.short	0x0100
        /*02c6*/ 	.byte	0x05
	.zero		1


	//   ....[28]....
        /*02c8*/ 	.word	0x000008c0
        /*02cc*/ 	.word	0x000000ff
        /*02d0*/ 	.word	0x000000e0
        /*02d4*/ 	.short	0x0100
        /*02d6*/ 	.byte	0x07
	.zero		1


	//   ....[29]....
        /*02d8*/ 	.word	0x000008d0
        /*02dc*/ 	.word	0x000000ff
        /*02e0*/ 	.word	0x00000100
        /*02e4*/ 	.short	0x0100
        /*02e6*/ 	.byte	0x07
	.zero		1


	//   ....[30]....
        /*02e8*/ 	.word	0x000008e0
        /*02ec*/ 	.word	0x000000ff
        /*02f0*/ 	.word	0x000000e8
        /*02f4*/ 	.short	0x0100
        /*02f6*/ 	.byte	0x07
	.zero		1


	//   ....[31]....
        /*02f8*/ 	.word	0x000008f0
        /*02fc*/ 	.word	0x000000ff
        /*0300*/ 	.word	0x00000108
        /*0304*/ 	.short	0x0100
        /*0306*/ 	.byte	0x07
	.zero		1


	//   ....[32]....
        /*0308*/ 	.word	0x00000900
        /*030c*/ 	.word	0x000000ff
        /*0310*/ 	.word	0x000000f0
        /*0314*/ 	.short	0x0100
        /*0316*/ 	.byte	0x07
	.zero		1


	//   ....[33]....
        /*0318*/ 	.word	0x00000910
        /*031c*/ 	.word	0x000000ff
        /*0320*/ 	.word	0x00000110
        /*0324*/ 	.short	0x0100
        /*0326*/ 	.byte	0x07
	.zero		1


	//   ....[34]....
        /*0328*/ 	.word	0x00000920
        /*032c*/ 	.word	0x000000ff
        /*0330*/ 	.word	0x000000f8
        /*0334*/ 	.short	0x0100
        /*0336*/ 	.byte	0x07
	.zero		1


	//   ....[35]....
        /*0338*/ 	.word	0x00000930
        /*033c*/ 	.word	0x000000ff
        /*0340*/ 	.word	0x00000118
        /*0344*/ 	.short	0x0100
        /*0346*/ 	.byte	0x07
	.zero		1


	//   ....[36]....
        /*0348*/ 	.word	0x00000a20
        /*034c*/ 	.word	0x000000ff
        /*0350*/ 	.word	0x00000120
        /*0354*/ 	.short	0x0100
        /*0356*/ 	.byte	0x05
	.zero		1


	//   ....[37]....
        /*0358*/ 	.word	0x00000a30
        /*035c*/ 	.word	0x000000ff
        /*0360*/ 	.word	0x00000128
        /*0364*/ 	.short	0x0100
        /*0366*/ 	.byte	0x05
	.zero		1


	//   ....[38]....
        /*0368*/ 	.word	0x00000b70
        /*036c*/ 	.word	0x000000ff
        /*0370*/ 	.word	0x00000130
        /*0374*/ 	.short	0x0100
        /*0376*/ 	.byte	0x05
	.zero		1


	//   ....[39]....
        /*0378*/ 	.word	0x00000b80
        /*037c*/ 	.word	0x000000ff
        /*0380*/ 	.word	0x00000140
        /*0384*/ 	.short	0x0100
        /*0386*/ 	.byte	0x05
	.zero		1


	//   ....[40]....
        /*0388*/ 	.word	0x00000b90
        /*038c*/ 	.word	0x000000ff
        /*0390*/ 	.word	0x00000138
        /*0394*/ 	.short	0x0100
        /*0396*/ 	.byte	0x05
	.zero		1


	//   ....[41]....
        /*0398*/ 	.word	0x00000ba0
        /*039c*/ 	.word	0x000000ff
        /*03a0*/ 	.word	0x00000148
        /*03a4*/ 	.short	0x0100
        /*03a6*/ 	.byte	0x05
	.zero		1


	//   ....[42]....
        /*03a8*/ 	.word	0x00000cd0
        /*03ac*/ 	.word	0x000000ff
        /*03b0*/ 	.word	0x00000150
        /*03b4*/ 	.short	0x0100
        /*03b6*/ 	.byte	0x07
	.zero		1


	//   ....[43]....
        /*03b8*/ 	.word	0x00000ce0
        /*03bc*/ 	.word	0x000000ff
        /*03c0*/ 	.word	0x00000160
        /*03c4*/ 	.short	0x0100
        /*03c6*/ 	.byte	0x07
	.zero		1


	//   ....[44]....
        /*03c8*/ 	.word	0x00000cf0
        /*03cc*/ 	.word	0x000000ff
        /*03d0*/ 	.word	0x00000158
        /*03d4*/ 	.short	0x0100
        /*03d6*/ 	.byte	0x07
	.zero		1


	//   ....[45]....
        /*03d8*/ 	.word	0x00000d00
        /*03dc*/ 	.word	0x000000ff
        /*03e0*/ 	.word	0x00000168
        /*03e4*/ 	.short	0x0100
        /*03e6*/ 	.byte	0x07
	.zero		1


	//   ....[46]....
        /*03e8*/ 	.word	0x00000df0
        /*03ec*/ 	.word	0x000000ff
        /*03f0*/ 	.word	0x00000170
        /*03f4*/ 	.short	0x0100
        /*03f6*/ 	.byte	0x05
	.zero		1


	//   ....[47]....
        /*03f8*/ 	.word	0x00000e00
        /*03fc*/ 	.word	0x000000ff
        /*0400*/ 	.word	0x00000180
        /*0404*/ 	.short	0x0100
        /*0406*/ 	.byte	0x05
	.zero		1


	//   ....[48]....
        /*0408*/ 	.word	0x00000e10
        /*040c*/ 	.word	0x000000ff
        /*0410*/ 	.word	0x00000178
        /*0414*/ 	.short	0x0100
        /*0416*/ 	.byte	0x05
	.zero		1


	//   ....[49]....
        /*0418*/ 	.word	0x00000e20
        /*041c*/ 	.word	0x000000ff
        /*0420*/ 	.word	0x00000188
        /*0424*/ 	.short	0x0100
        /*0426*/ 	.byte	0x05
	.zero		1


	//   ....[50]....
        /*0428*/ 	.word	0x000016f0
        /*042c*/ 	.word	0x00000003
        /*0430*/ 	.word	0x00000180
        /*0434*/ 	.short	0x010a
        /*0436*/ 	.byte	0xff
	.zero		1


	//   ....[51]....
        /*0438*/ 	.word	0x00001720
        /*043c*/ 	.word	0x00000003
        /*0440*/ 	.word	0x00000170
        /*0444*/ 	.short	0x0101
        /*0446*/ 	.byte	0xff
	.zero		1


	//   ....[52]....
        /*0448*/ 	.word	0x000017f0
        /*044c*/ 	.word	0x000000ff
        /*0450*/ 	.word	0x00000070
        /*0454*/ 	.short	0x010a
        /*0456*/ 	.byte	0x08
	.zero		1


	//   ....[53]....
        /*0458*/ 	.word	0x000018a0
        /*045c*/ 	.word	0x000000ff
        /*0460*/ 	.word	0x00000070
        /*0464*/ 	.short	0x010a
        /*0466*/ 	.byte	0x21
	.zero		1


	//   ....[54]....
        /*0468*/ 	.word	0x000019f0
        /*046c*/ 	.word	0x000000ff
        /*0470*/ 	.word	0x00000070
        /*0474*/ 	.short	0x010a
        /*0476*/ 	.byte	0x08
	.zero		1


	//   ....[55]....
        /*0478*/ 	.word	0x00001b50
        /*047c*/ 	.word	0x000000ff
        /*0480*/ 	.word	0x00000128
        /*0484*/ 	.short	0x0101
        /*0486*/ 	.byte	0x04
	.zero		1


	//   ....[56]....
        /*0488*/ 	.word	0x00001b70
        /*048c*/ 	.word	0x000000ff
        /*0490*/ 	.word	0x00000070
        /*0494*/ 	.short	0x010a
        /*0496*/ 	.byte	0x08
	.zero		1


	//   ....[57]....
        /*0498*/ 	.word	0x00001c00
        /*049c*/ 	.word	0x000000ff
        /*04a0*/ 	.word	0x00000070
        /*04a4*/ 	.short	0x010a
        /*04a6*/ 	.byte	0x19
	.zero		1


	//   ....[58]....
        /*04a8*/ 	.word	0x00001d50
        /*04ac*/ 	.word	0x000000ff
        /*04b0*/ 	.word	0x00000070
        /*04b4*/ 	.short	0x010a
        /*04b6*/ 	.byte	0x08
	.zero		1


	//   ....[59]....
        /*04b8*/ 	.word	0x00001ee0
        /*04bc*/ 	.word	0x00000002
        /*04c0*/ 	.word	0x00000130
        /*04c4*/ 	.short	0x010a
        /*04c6*/ 	.byte	0xff
	.zero		1


	//   ....[60]....
        /*04c8*/ 	.word	0x00001fa0
        /*04cc*/ 	.word	0x00000002
        /*04d0*/ 	.word	0x00000000
        /*04d4*/ 	.short	0x0101
        /*04d6*/ 	.byte	0xff
	.zero		1


	//   ....[61]....
        /*04d8*/ 	.word	0x00002500
        /*04dc*/ 	.word	0x000000ff
        /*04e0*/ 	.word	0x00000000
        /*04e4*/ 	.short	0x010a
        /*04e6*/ 	.byte	0x05
	.zero		1


	//   ....[62]....
        /*04e8*/ 	.word	0x00002590
        /*04ec*/ 	.word	0x000000ff
        /*04f0*/ 	.word	0x00000000
        /*04f4*/ 	.short	0x010a
        /*04f6*/ 	.byte	0x05
	.zero		1


	//   ....[63]....
        /*04f8*/ 	.word	0x00002620
        /*04fc*/ 	.word	0x000000ff
        /*0500*/ 	.word	0x00000000
        /*0504*/ 	.short	0x010a
        /*0506*/ 	.byte	0x05
	.zero		1


	//   ....[64]....
        /*0508*/ 	.word	0x000026b0
        /*050c*/ 	.word	0x000000ff
        /*0510*/ 	.word	0x00000000
        /*0514*/ 	.short	0x010a
        /*0516*/ 	.byte	0x05
	.zero		1


	//   ....[65]....
        /*0518*/ 	.word	0x00002740
        /*051c*/ 	.word	0x000000ff
        /*0520*/ 	.word	0x00000000
        /*0524*/ 	.short	0x010a
        /*0526*/ 	.byte	0x05
	.zero		1


	//   ....[66]....
        /*0528*/ 	.word	0x000027d0
        /*052c*/ 	.word	0x000000ff
        /*0530*/ 	.word	0x00000000
        /*0534*/ 	.short	0x010a
        /*0536*/ 	.byte	0x05
	.zero		1


	//   ....[67]....
        /*0538*/ 	.word	0x00002860
        /*053c*/ 	.word	0x000000ff
        /*0540*/ 	.word	0x00000000
        /*0544*/ 	.short	0x010a
        /*0546*/ 	.byte	0x05
	.zero		1


	//   ....[68]....
        /*0548*/ 	.word	0x000028f0
        /*054c*/ 	.word	0x000000ff
        /*0550*/ 	.word	0x00000000
        /*0554*/ 	.short	0x010a
        /*0556*/ 	.byte	0x05
	.zero		1


	//   ....[69]....
        /*0558*/ 	.word	0x00002980
        /*055c*/ 	.word	0x000000ff
        /*0560*/ 	.word	0x00000000
        /*0564*/ 	.short	0x010a
        /*0566*/ 	.byte	0x05
	.zero		1


	//   ....[70]....
        /*0568*/ 	.word	0x00002a10
        /*056c*/ 	.word	0x000000ff
        /*0570*/ 	.word	0x00000000
        /*0574*/ 	.short	0x010a
        /*0576*/ 	.byte	0x05
	.zero		1


	//   ....[71]....
        /*0578*/ 	.word	0x00002aa0
        /*057c*/ 	.word	0x000000ff
        /*0580*/ 	.word	0x00000000
        /*0584*/ 	.short	0x010a
        /*0586*/ 	.byte	0x05
	.zero		1


	//   ....[72]....
        /*0588*/ 	.word	0x00002b30
        /*058c*/ 	.word	0x000000ff
        /*0590*/ 	.word	0x00000000
        /*0594*/ 	.short	0x010a
        /*0596*/ 	.byte	0x05
	.zero		1


	//   ....[73]....
        /*0598*/ 	.word	0x00002bc0
        /*059c*/ 	.word	0x000000ff
        /*05a0*/ 	.word	0x00000000
        /*05a4*/ 	.short	0x010a
        /*05a6*/ 	.byte	0x05
	.zero		1


	//   ....[74]....
        /*05a8*/ 	.word	0x00002c60
        /*05ac*/ 	.word	0x00000000
        /*05b0*/ 	.word	0x00000000
        /*05b4*/ 	.short	0x010a
        /*05b6*/ 	.byte	0xff
	.zero		1


	//   ....[75]....
        /*05b8*/ 	.word	0x00002d80
        /*05bc*/ 	.word	0x00000000
        /*05c0*/ 	.word	0x00000170
        /*05c4*/ 	.short	0x010a
        /*05c6*/ 	.byte	0xff
	.zero		1


	//   ....[76]....
        /*05c8*/ 	.word	0x00002de0
        /*05cc*/ 	.word	0x00000004
        /*05d0*/ 	.word	0x00000000
        /*05d4*/ 	.short	0x0101
        /*05d6*/ 	.byte	0xff
	.zero		1


	//   ....[77]....
        /*05d8*/ 	.word	0x00002e00
        /*05dc*/ 	.word	0x000000ff
        /*05e0*/ 	.word	0x00000140
        /*05e4*/ 	.short	0x010a
        /*05e6*/ 	.byte	0x05
	.zero		1


	//   ....[78]....
        /*05e8*/ 	.word	0x00002f20
        /*05ec*/ 	.word	0x00000000
        /*05f0*/ 	.word	0x00000130
        /*05f4*/ 	.short	0x010a
        /*05f6*/ 	.byte	0xff
	.zero		1


	//   ....[79]....
        /*05f8*/ 	.word	0x00003030
        /*05fc*/ 	.word	0x00000000
        /*0600*/ 	.word	0x00000000
        /*0604*/ 	.short	0x0101
        /*0606*/ 	.byte	0xff
	.zero		1


	//   ....[80]....
        /*0608*/ 	.word	0x000030c0
        /*060c*/ 	.word	0x000000ff
        /*0610*/ 	.word	0x00000140
        /*0614*/ 	.short	0x0106
        /*0616*/ 	.byte	0x05
	.zero		1


	//   ....[81]....
        /*0618*/ 	.word	0x000030e0
        /*061c*/ 	.word	0x000000ff
        /*0620*/ 	.word	0x00000140
        /*0624*/ 	.short	0x010a
        /*0626*/ 	.byte	0x05
	.zero		1


	//   ....[82]....
        /*0628*/ 	.word	0x00003170
        /*062c*/ 	.word	0x000000ff
        /*0630*/ 	.word	0x00000140
        /*0634*/ 	.short	0x0106
        /*0636*/ 	.byte	0x04
	.zero		1


	//   ....[83]....
        /*0638*/ 	.word	0x000031b0
        /*063c*/ 	.word	0x00000000
        /*0640*/ 	.word	0x00000140
        /*0644*/ 	.short	0x010a
        /*0646*/ 	.byte	0xff
	.zero		1


	//   ....[84]....
        /*0648*/ 	.word	0x00003690
        /*064c*/ 	.word	0x00000000
        /*0650*/ 	.word	0x00000130
        /*0654*/ 	.short	0x010a
        /*0656*/ 	.byte	0xff
	.zero		1


	//   ....[85]....
        /*0658*/ 	.word	0x00003790
        /*065c*/ 	.word	0x00000003
        /*0660*/ 	.word	0x00000000
        /*0664*/ 	.short	0x0101
        /*0666*/ 	.byte	0xff
	.zero		1


	//   ....[86]....
        /*0668*/ 	.word	0x000037a0
        /*066c*/ 	.word	0x000000ff
        /*0670*/ 	.word	0x00000000
        /*0674*/ 	.short	0x010a
        /*0676*/ 	.byte	0x04
	.zero		1


	//   ....[87]....
        /*0678*/ 	.word	0x000037c0
        /*067c*/ 	.word	0x000000ff
        /*0680*/ 	.word	0x00000160
        /*0684*/ 	.short	0x010a
        /*0686*/ 	.byte	0x09
	.zero		1


	//   ....[88]....
        /*0688*/ 	.word	0x000038a0
        /*068c*/ 	.word	0x000000ff
        /*0690*/ 	.word	0x00000000
        /*0694*/ 	.short	0x010a
        /*0696*/ 	.byte	0x07
	.zero		1


	//   ....[89]....
        /*0698*/ 	.word	0x000039d0
        /*069c*/ 	.word	0x000000ff
        /*06a0*/ 	.word	0x00000000
        /*06a4*/ 	.short	0x010a
        /*06a6*/ 	.byte	0x04
	.zero		1


	//   ....[90]....
        /*06a8*/ 	.word	0x00003b80
        /*06ac*/ 	.word	0x000000ff
        /*06b0*/ 	.word	0x00000000
        /*06b4*/ 	.short	0x010a
        /*06b6*/ 	.byte	0x05
	.zero		1


	//   ....[91]....
        /*06b8*/ 	.word	0x00003c10
        /*06bc*/ 	.word	0x000000ff
        /*06c0*/ 	.word	0x00000000
        /*06c4*/ 	.short	0x010a
        /*06c6*/ 	.byte	0x07
	.zero		1


	//   ....[92]....
        /*06c8*/ 	.word	0x00004090
        /*06cc*/ 	.word	0x00000000
        /*06d0*/ 	.word	0x00000130
        /*06d4*/ 	.short	0x010a
        /*06d6*/ 	.byte	0xff
	.zero		1


	//   ....[93]....
        /*06d8*/ 	.word	0x00004150
        /*06dc*/ 	.word	0x00000000
        /*06e0*/ 	.word	0x00000000
        /*06e4*/ 	.short	0x0101
        /*06e6*/ 	.byte	0xff
	.zero		1


	//   ....[94]....
        /*06e8*/ 	.word	0x00004470
        /*06ec*/ 	.word	0x000000ff
        /*06f0*/ 	.word	0x00000128
        /*06f4*/ 	.short	0x010a
        /*06f6*/ 	.byte	0x07
	.zero		1


	//   ....[95]....
        /*06f8*/ 	.word	0x00004660
        /*06fc*/ 	.word	0x000000ff
        /*0700*/ 	.word	0x00000100
        /*0704*/ 	.short	0x010a
        /*0706*/ 	.byte	0x07
	.zero		1


	//   ....[96]....
        /*0708*/ 	.word	0x000047d0
        /*070c*/ 	.word	0x000000ff
        /*0710*/ 	.word	0x000000e0
        /*0714*/ 	.short	0x010b
        /*0716*/ 	.byte	0x07
	.zero		1


	//   ....[97]....
        /*0718*/ 	.word	0x000047e0
        /*071c*/ 	.word	0x000000ff
        /*0720*/ 	.word	0x00000000
        /*0724*/ 	.short	0x0101
        /*0726*/ 	.byte	0x08
	.zero		1


	//   ....[98]....
        /*0728*/ 	.word	0x00004800
        /*072c*/ 	.word	0x000000ff
        /*0730*/ 	.word	0x00000108
        /*0734*/ 	.short	0x010a
        /*0736*/ 	.byte	0x07
	.zero		1


	//   ....[99]....
        /*0738*/ 	.word	0x00004960
        /*073c*/ 	.word	0x000000ff
        /*0740*/ 	.word	0x000000e8
        /*0744*/ 	.short	0x010b
        /*0746*/ 	.byte	0x07
	.zero		1


	//   ....[100]....
        /*0748*/ 	.word	0x00004970
        /*074c*/ 	.word	0x000000ff
        /*0750*/ 	.word	0x00000000
        /*0754*/ 	.short	0x0101
        /*0756*/ 	.byte	0x08
	.zero		1


	//   ....[101]....
        /*0758*/ 	.word	0x00004980
        /*075c*/ 	.word	0x000000ff
        /*0760*/ 	.word	0x00000110
        /*0764*/ 	.short	0x010a
        /*0766*/ 	.byte	0x07
	.zero		1


	//   ....[102]....
        /*0768*/ 	.word	0x00004b20
        /*076c*/ 	.word	0x000000ff
        /*0770*/ 	.word	0x000000f0
        /*0774*/ 	.short	0x010b
        /*0776*/ 	.byte	0x07
	.zero		1


	//   ....[103]....
        /*0778*/ 	.word	0x00004b90
        /*077c*/ 	.word	0x000000ff
        /*0780*/ 	.word	0x00000000
        /*0784*/ 	.short	0x0101
        /*0786*/ 	.byte	0x08
	.zero		1


	//   ....[104]....
        /*0788*/ 	.word	0x00004bc0
        /*078c*/ 	.word	0x000000ff
        /*0790*/ 	.word	0x00000118
        /*0794*/ 	.short	0x010a
        /*0796*/ 	.byte	0x07
	.zero		1


	//   ....[105]....
        /*0798*/ 	.word	0x00004dd0
        /*079c*/ 	.word	0x000000ff
        /*07a0*/ 	.word	0x000000f8
        /*07a4*/ 	.short	0x010b
        /*07a6*/ 	.byte	0x07
	.zero		1


	//   ....[106]....
        /*07a8*/ 	.word	0x00004df0
        /*07ac*/ 	.word	0x000000ff
        /*07b0*/ 	.word	0x00000000
        /*07b4*/ 	.short	0x0101
        /*07b6*/ 	.byte	0x0d
	.zero		1


	//   ....[107]....
        /*07b8*/ 	.word	0x00004e20
        /*07bc*/ 	.word	0x000000ff
        /*07c0*/ 	.word	0x00000100
        /*07c4*/ 	.short	0x010a
        /*07c6*/ 	.byte	0x07
	.zero		1


	//   ....[108]....
        /*07c8*/ 	.word	0x00004e40
        /*07cc*/ 	.word	0x000000ff
        /*07d0*/ 	.word	0x00000108
        /*07d4*/ 	.short	0x010a
        /*07d6*/ 	.byte	0x07
	.zero		1


	//   ....[109]....
        /*07d8*/ 	.word	0x00004e60
        /*07dc*/ 	.word	0x000000ff
        /*07e0*/ 	.word	0x00000110
        /*07e4*/ 	.short	0x010a
        /*07e6*/ 	.byte	0x07
	.zero		1


	//   ....[110]....
        /*07e8*/ 	.word	0x00004ea0
        /*07ec*/ 	.word	0x00000000
        /*07f0*/ 	.word	0x00000118
        /*07f4*/ 	.short	0x010a
        /*07f6*/ 	.byte	0xff
	.zero		1


	//   ....[111]....
        /*07f8*/ 	.word	0x000051d0
        /*07fc*/ 	.word	0x00000000
        /*0800*/ 	.word	0x00000130
        /*0804*/ 	.short	0x010a
        /*0806*/ 	.byte	0xff
	.zero		1


	//   ....[112]....
        /*0808*/ 	.word	0x000052e0
        /*080c*/ 	.word	0x00000000
        /*0810*/ 	.word	0x00000000
        /*0814*/ 	.short	0x0101
        /*0816*/ 	.byte	0xff
	.zero		1


	//   ....[113]....
        /*0818*/ 	.word	0x00005d40
        /*081c*/ 	.word	0x00000003
        /*0820*/ 	.word	0x000000e0
        /*0824*/ 	.short	0x010a
        /*0826*/ 	.byte	0xff
	.zero		1


	//   ....[114]....
        /*0828*/ 	.word	0x00005d80
        /*082c*/ 	.word	0x000000c1
        /*0830*/ 	.word	0x00000150
        /*0834*/ 	.short	0x010a
        /*0836*/ 	.byte	0xff
	.zero		1


	//   ....[115]....
        /*0838*/ 	.word	0x00005eb0
        /*083c*/ 	.word	0x00000003
        /*0840*/ 	.word	0x000000e0
        /*0844*/ 	.short	0x010a
        /*0846*/ 	.byte	0xff
	.zero		1


	//   ....[116]....
        /*0848*/ 	.word	0x00006010
        /*084c*/ 	.word	0x00000000
        /*0850*/ 	.word	0x00000000
        /*0854*/ 	.short	0x0101
        /*0856*/ 	.byte	0xff
	.zero		1


	//   ....[117]....
        /*0858*/ 	.word	0x00006070
        /*085c*/ 	.word	0x000000c1
        /*0860*/ 	.word	0x00000150
        /*0864*/ 	.short	0x010a
        /*0866*/ 	.byte	0xff
	.zero		1


	//   ....[118]....
        /*0868*/ 	.word	0x00007420
        /*086c*/ 	.word	0x000000cc
        /*0870*/ 	.word	0x000000e0
        /*0874*/ 	.short	0x010a
        /*0876*/ 	.byte	0xff
	.zero		1


	//   ....[119]....
        /*0878*/ 	.word	0x000074f0
        /*087c*/ 	.word	0x000000cc
        /*0880*/ 	.word	0x000000e0
        /*0884*/ 	.short	0x010a
        /*0886*/ 	.byte	0xff
	.zero		1


	//   ....[120]....
        /*0888*/ 	.word	0x00007630
        /*088c*/ 	.word	0x00000003
        /*0890*/ 	.word	0x00000000
        /*0894*/ 	.short	0x0101
        /*0896*/ 	.byte	0xff
	.zero		1


	//   ....[121]....
        /*0898*/ 	.word	0x000089d0
        /*089c*/ 	.word	0x00000000
        /*08a0*/ 	.word	0x000000e0
        /*08a4*/ 	.short	0x010a
        /*08a6*/ 	.byte	0xff
	.zero		1


	//   ....[122]....
        /*08a8*/ 	.word	0x00008aa0
        /*08ac*/ 	.word	0x00000000
        /*08b0*/ 	.word	0x000000e0
        /*08b4*/ 	.short	0x010a
        /*08b6*/ 	.byte	0xff
	.zero		1


	//   ....[123]....
        /*08b8*/ 	.word	0x00008c00
        /*08bc*/ 	.word	0x00000000
        /*08c0*/ 	.word	0x00000000
        /*08c4*/ 	.short	0x0101
        /*08c6*/ 	.byte	0xff
	.zero		1


	//   ....[124]....
        /*08c8*/ 	.word	0x00009fb0
        /*08cc*/ 	.word	0x00000000
        /*08d0*/ 	.word	0x000000e0
        /*08d4*/ 	.short	0x010a
        /*08d6*/ 	.byte	0xff
	.zero		1


	//   ....[125]....
        /*08d8*/ 	.word	0x0000a080
        /*08dc*/ 	.word	0x00000000
        /*08e0*/ 	.word	0x000000e0
        /*08e4*/ 	.short	0x010a
        /*08e6*/ 	.byte	0xff
	.zero		1


	//   ....[126]....
        /*08e8*/ 	.word	0x0000a1e0
        /*08ec*/ 	.word	0x00000000
        /*08f0*/ 	.word	0x00000000
        /*08f4*/ 	.short	0x0101
        /*08f6*/ 	.byte	0xff
	.zero		1


	//   ....[127]....
        /*08f8*/ 	.word	0x0000a6d0
        /*08fc*/ 	.word	0x000000ff
        /*0900*/ 	.word	0x00000000
        /*0904*/ 	.short	0x0101
        /*0906*/ 	.byte	0x05
	.zero		1


	//   ....[128]....
        /*0908*/ 	.word	0x0000b650
        /*090c*/ 	.word	0x00000003
        /*0910*/ 	.word	0x00000180
        /*0914*/ 	.short	0x010a
        /*0916*/ 	.byte	0xff
	.zero		1


	//   ....[129]....
        /*0918*/ 	.word	0x0000b6b0
        /*091c*/ 	.word	0x00000002
        /*0920*/ 	.word	0x00000070
        /*0924*/ 	.short	0x010a
        /*0926*/ 	.byte	0xff
	.zero		1


	//   ....[130]....
        /*0928*/ 	.word	0x0000b710
        /*092c*/ 	.word	0x00000002
        /*0930*/ 	.word	0x00000070
        /*0934*/ 	.short	0x010a
        /*0936*/ 	.byte	0xff
	.zero		1


	//   ....[131]....
        /*0938*/ 	.word	0x0000b760
        /*093c*/ 	.word	0x00000002
        /*0940*/ 	.word	0x00000130
        /*0944*/ 	.short	0x010a
        /*0946*/ 	.byte	0xff
	.zero		1


	//   ....[132]....
        /*0948*/ 	.word	0x0000b7c0
        /*094c*/ 	.word	0x00000000
        /*0950*/ 	.word	0x00000000
        /*0954*/ 	.short	0x010a
        /*0956*/ 	.byte	0xff
	.zero		1


	//   ....[133]....
        /*0958*/ 	.word	0x0000b820
        /*095c*/ 	.word	0x00000000
        /*0960*/ 	.word	0x00000000
        /*0964*/ 	.short	0x010a
        /*0966*/ 	.byte	0xff
	.zero		1


	//   ....[134]....
        /*0968*/ 	.word	0x0000b880
        /*096c*/ 	.word	0x00000000
        /*0970*/ 	.word	0x00000000
        /*0974*/ 	.short	0x010a
        /*0976*/ 	.byte	0xff
	.zero		1


	//   ....[135]....
        /*0978*/ 	.word	0x0000b8e0
        /*097c*/ 	.word	0x00000000
        /*0980*/ 	.word	0x00000000
        /*0984*/ 	.short	0x010a
        /*0986*/ 	.byte	0xff
	.zero		1


	//   ....[136]....
        /*0988*/ 	.word	0x0000b940
        /*098c*/ 	.word	0x00000000
        /*0990*/ 	.word	0x00000000
        /*0994*/ 	.short	0x010a
        /*0996*/ 	.byte	0xff
	.zero		1


	//   ....[137]....
        /*0998*/ 	.word	0x0000b9a0
        /*099c*/ 	.word	0x00000000
        /*09a0*/ 	.word	0x00000000
        /*09a4*/ 	.short	0x010a
        /*09a6*/ 	.byte	0xff
	.zero		1


	//   ....[138]....
        /*09a8*/ 	.word	0x0000ba00
        /*09ac*/ 	.word	0x00000000
        /*09b0*/ 	.word	0x00000000
        /*09b4*/ 	.short	0x010a
        /*09b6*/ 	.byte	0xff
	.zero		1


	//   ....[139]....
        /*09b8*/ 	.word	0x0000ba60
        /*09bc*/ 	.word	0x00000000
        /*09c0*/ 	.word	0x00000000
        /*09c4*/ 	.short	0x010a
        /*09c6*/ 	.byte	0xff
	.zero		1


	//   ....[140]....
        /*09c8*/ 	.word	0x0000bac0
        /*09cc*/ 	.word	0x00000000
        /*09d0*/ 	.word	0x00000000
        /*09d4*/ 	.short	0x010a
        /*09d6*/ 	.byte	0xff
	.zero		1


	//   ....[141]....
        /*09d8*/ 	.word	0x0000bb20
        /*09dc*/ 	.word	0x00000000
        /*09e0*/ 	.word	0x00000000
        /*09e4*/ 	.short	0x010a
        /*09e6*/ 	.byte	0xff
	.zero		1


	//   ....[142]....
        /*09e8*/ 	.word	0x0000bb80
        /*09ec*/ 	.word	0x00000000
        /*09f0*/ 	.word	0x00000000
        /*09f4*/ 	.short	0x010a
        /*09f6*/ 	.byte	0xff
	.zero		1


	//   ....[143]....
        /*09f8*/ 	.word	0x0000bbe0
        /*09fc*/ 	.word	0x00000000
        /*0a00*/ 	.word	0x00000000
        /*0a04*/ 	.short	0x010a
        /*0a06*/ 	.byte	0xff
	.zero		1


	//   ....[144]....
        /*0a08*/ 	.word	0x0000bc40
        /*0a0c*/ 	.word	0x00000000
        /*0a10*/ 	.word	0x00000000
        /*0a14*/ 	.short	0x010a
        /*0a16*/ 	.byte	0xff
	.zero		1


	//   ....[145]....
        /*0a18*/ 	.word	0x0000bc90
        /*0a1c*/ 	.word	0x00000000
        /*0a20*/ 	.word	0x00000170
        /*0a24*/ 	.short	0x010a
        /*0a26*/ 	.byte	0xff
	.zero		1


	//   ....[146]....
        /*0a28*/ 	.word	0x0000bcf0
        /*0a2c*/ 	.word	0x00000000
        /*0a30*/ 	.word	0x00000140
        /*0a34*/ 	.short	0x010a
        /*0a36*/ 	.byte	0xff
	.zero		1


	//   ....[147]....
        /*0a38*/ 	.word	0x0000bd40
        /*0a3c*/ 	.word	0x00000000
        /*0a40*/ 	.word	0x00000130
        /*0a44*/ 	.short	0x010a
        /*0a46*/ 	.byte	0xff
	.zero		1


	//   ....[148]....
        /*0a48*/ 	.word	0x0000bda0
        /*0a4c*/ 	.word	0x00000000
        /*0a50*/ 	.word	0x00000140
        /*0a54*/ 	.short	0x010a
        /*0a56*/ 	.byte	0xff
	.zero		1


	//   ....[149]....
        /*0a58*/ 	.word	0x0000bdf0
        /*0a5c*/ 	.word	0x00000000
        /*0a60*/ 	.word	0x00000130
        /*0a64*/ 	.short	0x010a
        /*0a66*/ 	.byte	0xff
	.zero		1


	//   ....[150]....
        /*0a68*/ 	.word	0x0000be50
        /*0a6c*/ 	.word	0x00000003
        /*0a70*/ 	.word	0x00000160
        /*0a74*/ 	.short	0x010a
        /*0a76*/ 	.byte	0xff
	.zero		1


	//   ....[151]....
        /*0a78*/ 	.word	0x0000beb0
        /*0a7c*/ 	.word	0x00000000
        /*0a80*/ 	.word	0x00000000
        /*0a84*/ 	.short	0x010a
        /*0a86*/ 	.byte	0xff
	.zero		1


	//   ....[152]....
        /*0a88*/ 	.word	0x0000bf10
        /*0a8c*/ 	.word	0x00000000
        /*0a90*/ 	.word	0x00000000
        /*0a94*/ 	.short	0x010a
        /*0a96*/ 	.byte	0xff
	.zero		1


	//   ....[153]....
        /*0a98*/ 	.word	0x0000bf70
        /*0a9c*/ 	.word	0x00000000
        /*0aa0*/ 	.word	0x00000000
        /*0aa4*/ 	.short	0x010a
        /*0aa6*/ 	.byte	0xff
	.zero		1


	//   ....[154]....
        /*0aa8*/ 	.word	0x0000bfc0
        /*0aac*/ 	.word	0x00000000
        /*0ab0*/ 	.word	0x00000130
        /*0ab4*/ 	.short	0x010a
        /*0ab6*/ 	.byte	0xff
	.zero		1


	//   ....[155]....
        /*0ab8*/ 	.word	0x0000c020
        /*0abc*/ 	.word	0x00000000
        /*0ac0*/ 	.word	0x00000128
        /*0ac4*/ 	.short	0x010a
        /*0ac6*/ 	.byte	0xff
	.zero		1


	//   ....[156]....
        /*0ac8*/ 	.word	0x0000c080
        /*0acc*/ 	.word	0x00000003
        /*0ad0*/ 	.word	0x00000100
        /*0ad4*/ 	.short	0x010a
        /*0ad6*/ 	.byte	0xff
	.zero		1


	//   ....[157]....
        /*0ad8*/ 	.word	0x0000c0e0
        /*0adc*/ 	.word	0x00000003
        /*0ae0*/ 	.word	0x00000108
        /*0ae4*/ 	.short	0x010a
        /*0ae6*/ 	.byte	0xff
	.zero		1


	//   ....[158]....
        /*0ae8*/ 	.word	0x0000c140
        /*0aec*/ 	.word	0x00000003
        /*0af0*/ 	.word	0x00000110
        /*0af4*/ 	.short	0x010a
        /*0af6*/ 	.byte	0xff
	.zero		1


	//   ....[159]....
        /*0af8*/ 	.word	0x0000c1a0
        /*0afc*/ 	.word	0x00000003
        /*0b00*/ 	.word	0x00000118
        /*0b04*/ 	.short	0x010a
        /*0b06*/ 	.byte	0xff
	.zero		1


	//   ....[160]....
        /*0b08*/ 	.word	0x0000c200
        /*0b0c*/ 	.word	0x00000000
        /*0b10*/ 	.word	0x00000100
        /*0b14*/ 	.short	0x010a
        /*0b16*/ 	.byte	0xff
	.zero		1


	//   ....[161]....
        /*0b18*/ 	.word	0x0000c260
        /*0b1c*/ 	.word	0x00000000
        /*0b20*/ 	.word	0x00000108
        /*0b24*/ 	.short	0x010a
        /*0b26*/ 	.byte	0xff
	.zero		1


	//   ....[162]....
        /*0b28*/ 	.word	0x0000c2c0
        /*0b2c*/ 	.word	0x00000000
        /*0b30*/ 	.word	0x00000110
        /*0b34*/ 	.short	0x010a
        /*0b36*/ 	.byte	0xff
	.zero		1


	//   ....[163]....
        /*0b38*/ 	.word	0x0000c310
        /*0b3c*/ 	.word	0x00000000
        /*0b40*/ 	.word	0x00000130
        /*0b44*/ 	.short	0x010a
        /*0b46*/ 	.byte	0xff
	.zero		1


	//   ....[164]....
        /*0b48*/ 	.word	0x0000c360
        /*0b4c*/ 	.word	0x00000003
        /*0b50*/ 	.word	0x000000e0
        /*0b54*/ 	.short	0x010a
        /*0b56*/ 	.byte	0xff
	.zero		1


	//   ....[165]....
        /*0b58*/ 	.word	0x0000c3b0
        /*0b5c*/ 	.word	0x000000c1
        /*0b60*/ 	.word	0x00000150
        /*0b64*/ 	.short	0x010a
        /*0b66*/ 	.byte	0xff
	.zero		1


	//   ....[166]....
        /*0b68*/ 	.word	0x0000c400
        /*0b6c*/ 	.word	0x000000cc
        /*0b70*/ 	.word	0x000000e0
        /*0b74*/ 	.short	0x010a
        /*0b76*/ 	.byte	0xff
	.zero		1


	//   ....[167]....
        /*0b78*/ 	.word	0x0000c450
        /*0b7c*/ 	.word	0x00000000
        /*0b80*/ 	.word	0x000000e0
        /*0b84*/ 	.short	0x010a
        /*0b86*/ 	.byte	0xff
	.zero		1


	//   ....[168]....
        /*0b88*/ 	.word	0x0000c4a0
        /*0b8c*/ 	.word	0x00000000
        /*0b90*/ 	.word	0x000000e0
        /*0b94*/ 	.short	0x010a
        /*0b96*/ 	.byte	0xff
	.zero		1


	//----- nvinfo : EIATTR_NUM_MBARRIERS
	.align		4
.L_48:
        /*0b98*/ 	.byte	0x03, 0x38
        /*0b9a*/ 	.short	0x0032


	//----- nvinfo : EIATTR_EXIT_INSTR_OFFSETS
	.align		4
        /*0b9c*/ 	.byte	0x04, 0x1c
        /*0b9e*/ 	.short	(.L_50 - .L_49)


	//   ....[0]....
.L_49:
        /*0ba0*/ 	.word	0x00002c90


	//   ....[1]....
        /*0ba4*/ 	.word	0x00003180


	//   ....[2]....
        /*0ba8*/ 	.word	0x000031e0


	//   ....[3]....
        /*0bac*/ 	.word	0x00003e70


	//   ....[4]....
        /*0bb0*/ 	.word	0x00004ed0


	//   ....[5]....
        /*0bb4*/ 	.word	0x00004f10


	//   ....[6]....
        /*0bb8*/ 	.word	0x0000b640


	//----- nvinfo : EIATTR_MAX_THREADS
	.align		4
.L_50:
        /*0bbc*/ 	.byte	0x04, 0x05
        /*0bbe*/ 	.short	(.L_52 - .L_51)
.L_51:
        /*0bc0*/ 	.word	0x00000100
        /*0bc4*/ 	.word	0x00000001
        /*0bc8*/ 	.word	0x00000001


	//----- nvinfo : EIATTR_CRS_STACK_SIZE
	.align		4
.L_52:
        /*0bcc*/ 	.byte	0x04, 0x1e
        /*0bce*/ 	.short	(.L_54 - .L_53)
.L_53:
        /*0bd0*/ 	.word	0x00000000


	//----- nvinfo : EIATTR_CBANK_PARAM_SIZE
	.align		4
.L_54:
        /*0bd4*/ 	.byte	0x03, 0x19
        /*0bd6*/ 	.short	0x0800


	//----- nvinfo : EIATTR_PARAM_CBANK
	.align		4
        /*0bd8*/ 	.byte	0x04, 0x0a
        /*0bda*/ 	.short	(.L_56 - .L_55)
	.align		4
.L_55:
        /*0bdc*/ 	.word	index@(.nv.constant0._ZN7cutlass13device_kernelINS_4gemm6kernel13GemmUniversalIN4cute5tupleIJiiiiEEENS1_10collective13CollectiveMmaINS1_35MainloopSm100TmaUmmaWarpSpecializedILi14ELi2ELi2ENS5_IJNS4_1CILi1EEESB_SB_EEEEENS5_IJNSA_ILi128EEENSA_ILi256EEENSA_ILi32EEEEEENS_12float_e5m2_tENS5_IJlSB_lEEESI_NS5_IJSB_llEEENS4_8TiledMMAINS4_8MMA_AtomIJNS4_10MMA_TraitsINS4_19SM100_MMA_F8F6F4_SSEJSI_SI_fSE_SF_NS4_17integral_constantINS4_4UMMA5MajorELSR_0EEENSP_ISR_LSR_1EEENSP_INSQ_7ScaleInELSU_0EEESV_EEEEEENS4_6LayoutISC_NS5_IJNSA_ILi0EEESZ_SZ_EEEEENS5_IJNS4_10UnderscoreES12_S12_EEEEENS4_13SM90_TMA_LOADENS4_14ComposedLayoutINS4_7SwizzleILi1ELi4ELi3EEENS4_18smem_ptr_flag_bitsILi8EEENSY_INS5_IJNSA_ILi8EEESG_EEENS5_IJSG_SB_EEEEEEEvNS4_8identityES15_NS16_INS17_ILi3ELi4ELi3EEES1A_NSY_INS5_IJSE_S1B_EEENS5_IJSB_SE_EEEEEEEvS1G_EENS_8epilogue10collective18CollectiveEpilogueINS1N_23Sm100TmaWarpSpecializedILi4ELi2ELi64ELb0ELb0EEEJSH_NS5_IJNSY_ISE_SB_EENSY_INSA_ILi64EEESB_EEEEESI_SJ_SI_SJ_NS1N_6fusion15FusionCallbacksIS1R_NS1W_17LinearCombinationISI_fSI_fLNS_15FloatRoundStyleE2EEESH_S1V_JEEENS4_5SM1004TMEM4LOAD26SM100_TMEM_LOAD_32dp32b64xES15_NS16_INS17_ILi2ELi4ELi3EEES1A_NSY_INS5_IJS1B_S1T_EEENS5_IJS1T_SB_EEEEEEENS4_39AutoVectorizingCopyWithAssumedAlignmentILi128EEENS4_14SM90_TMA_STOREES2A_S2C_S2C_EEEvvEEEEvNT_6ParamsE)
        /*0be0*/ 	.short	0x0380
        /*0be2*/ 	.short	0x0800


	//----- nvinfo : EIATTR_SW_WAR
	.align		4
.L_56:
        /*0be4*/ 	.byte	0x04, 0x36
        /*0be6*/ 	.short	(.L_58 - .L_57)
.L_57:
        /*0be8*/ 	.word	0x00000008
.L_58:


//--------------------- .nv.callgraph             --------------------------
	.section	.nv.callgraph,"",@"SHT_CUDA_CALLGRAPH"
	.align	4
	.sectionentsize	8
	.align		4
        /*0000*/ 	.word	0x00000000
	.align		4
        /*0004*/ 	.word	0xffffffff
	.align		4
        /*0008*/ 	.word	index@(_ZN7cutlass13device_kernelINS_4gemm6kernel13GemmUniversalIN4cute5tupleIJiiiiEEENS1_10collective13CollectiveMmaINS1_35MainloopSm100TmaUmmaWarpSpecializedILi14ELi2ELi2ENS5_IJNS4_1CILi1EEESB_SB_EEEEENS5_IJNSA_ILi128EEENSA_ILi256EEENSA_ILi32EEEEEENS_12float_e5m2_tENS5_IJlSB_lEEESI_NS5_IJSB_llEEENS4_8TiledMMAINS4_8MMA_AtomIJNS4_10MMA_TraitsINS4_19SM100_MMA_F8F6F4_SSEJSI_SI_fSE_SF_NS4_17integral_constantINS4_4UMMA5MajorELSR_0EEENSP_ISR_LSR_1EEENSP_INSQ_7ScaleInELSU_0EEESV_EEEEEENS4_6LayoutISC_NS5_IJNSA_ILi0EEESZ_SZ_EEEEENS5_IJNS4_10UnderscoreES12_S12_EEEEENS4_13SM90_TMA_LOADENS4_14ComposedLayoutINS4_7SwizzleILi1ELi4ELi3EEENS4_18smem_ptr_flag_bitsILi8EEENSY_INS5_IJNSA_ILi8EEESG_EEENS5_IJSG_SB_EEEEEEEvNS4_8identityES15_NS16_INS17_ILi3ELi4ELi3EEES1A_NSY_INS5_IJSE_S1B_EEENS5_IJSB_SE_EEEEEEEvS1G_EENS_8epilogue10collective18CollectiveEpilogueINS1N_23Sm100TmaWarpSpecializedILi4ELi2ELi64ELb0ELb0EEEJSH_NS5_IJNSY_ISE_SB_EENSY_INSA_ILi64EEESB_EEEEESI_SJ_SI_SJ_NS1N_6fusion15FusionCallbacksIS1R_NS1W_17LinearCombinationISI_fSI_fLNS_15FloatRoundStyleE2EEESH_S1V_JEEENS4_5SM1004TMEM4LOAD26SM100_TMEM_LOAD_32dp32b64xES15_NS16_INS17_ILi2ELi4ELi3EEES1A_NSY_INS5_IJS1B_S1T_EEENS5_IJS1T_SB_EEEEEEENS4_39AutoVectorizingCopyWithAssumedAlignmentILi128EEENS4_14SM90_TMA_STOREES2A_S2C_S2C_EEEvvEEEEvNT_6ParamsE)
	.align		4
        /*000c*/ 	.word	index@(__assertfail)
	.align		4
        /*0010*/ 	.word	0x00000000
	.align		4
        /*0014*/ 	.word	0xfffffffe
	.align		4
        /*0018*/ 	.word	0x00000000
	.align		4
        /*001c*/ 	.word	0xfffffffd
	.align		4
        /*0020*/ 	.word	0x00000000
	.align		4
        /*0024*/ 	.word	0xfffffffc


//--------------------- .nv.constant4             --------------------------
	.section	.nv.constant4,"a",@progbits
	.align	8
	.align		8
.nv.constant4:
        /*0000*/ 	.dword	__assertfail
	.align		8
        /*0008*/ 	.dword	__unnamed_1
	.align		8
        /*0010*/ 	.dword	__unnamed_2
	.align		8
        /*0018*/ 	.dword	__unnamed_3
	.align		8
        /*0020*/ 	.dword	_ZN40_INTERNAL_4701138d_4_k_cu_5a927074_347004cuda3std3__45__cpo5beginE
	.align		8
        /*0028*/ 	.dword	_ZN40_INTERNAL_4701138d_4_k_cu_5a927074_347004cuda3std3__45__cpo3endE
	.align		8
        /*0030*/ 	.dword	_ZN40_INTERNAL_4701138d_4_k_cu_5a927074_347004cuda3std3__45__cpo6cbeginE
	.align		8
        /*0038*/ 	.dword	_ZN40_INTERNAL_4701138d_4_k_cu_5a927074_347004cuda3std3__45__cpo4cendE
	.align		8
        /*0040*/ 	.dword	_ZN40_INTERNAL_4701138d_4_k_cu_5a927074_347004cuda3std3__442_GLOBAL__N__4701138d_4_k_cu_5a927074_347006ignoreE
	.align		8
        /*0048*/ 	.dword	_ZN40_INTERNAL_4701138d_4_k_cu_5a927074_347004cuda3std3__419piecewise_constructE
	.align		8
        /*0050*/ 	.dword	_ZN40_INTERNAL_4701138d_4_k_cu_5a927074_347004cuda3std3__48in_placeE
	.align		8
        /*0058*/ 	.dword	_ZN40_INTERNAL_4701138d_4_k_cu_5a927074_347004cuda3std6ranges3__45__cpo4swapE
	.align		8
        /*0060*/ 	.dword	_ZN40_INTERNAL_4701138d_4_k_cu_5a927074_347004cuda3std6ranges3__45__cpo9iter_moveE
	.align		8
        /*0068*/ 	.dword	_ZN40_INTERNAL_4701138d_4_k_cu_5a927074_347004cute7productE
	.align		8
        /*0070*/ 	.dword	_ZN40_INTERNAL_4701138d_4_k_cu_5a927074_347004cute1_E
	.align		8
        /*0078*/ 	.dword	$str$25
	.align		8
        /*0080*/ 	.dword	$str$26
	.align		8
        /*0088*/ 	.dword	$str$27
	.align		8
        /*0090*/ 	.dword	$str$28


//--------------------- .text._ZN7cutlass13device_kernelINS_4gemm6kernel13GemmUniversalIN4cute5tupleIJiiiiEEENS1_10collective13CollectiveMmaINS1_35MainloopSm100TmaUmmaWarpSpecializedILi14ELi2ELi2ENS5_IJNS4_1CILi1EEESB_SB_EEEEENS5_IJNSA_ILi128EEENSA_ILi256EEENSA_ILi32EEEEEENS_12float_e5m2_tENS5_IJlSB_lEEESI_NS5_IJSB_llEEENS4_8TiledMMAINS4_8MMA_AtomIJNS4_10MMA_TraitsINS4_19SM100_MMA_F8F6F4_SSEJSI_SI_fSE_SF_NS4_17integral_constantINS4_4UMMA5MajorELSR_0EEENSP_ISR_LSR_1EEENSP_INSQ_7ScaleInELSU_0EEESV_EEEEEENS4_6LayoutISC_NS5_IJNSA_ILi0EEESZ_SZ_EEEEENS5_IJNS4_10UnderscoreES12_S12_EEEEENS4_13SM90_TMA_LOADENS4_14ComposedLayoutINS4_7SwizzleILi1ELi4ELi3EEENS4_18smem_ptr_flag_bitsILi8EEENSY_INS5_IJNSA_ILi8EEESG_EEENS5_IJSG_SB_EEEEEEEvNS4_8identityES15_NS16_INS17_ILi3ELi4ELi3EEES1A_NSY_INS5_IJSE_S1B_EEENS5_IJSB_SE_EEEEEEEvS1G_EENS_8epilogue10collective18CollectiveEpilogueINS1N_23Sm100TmaWarpSpecializedILi4ELi2ELi64ELb0ELb0EEEJSH_NS5_IJNSY_ISE_SB_EENSY_INSA_ILi64EEESB_EEEEESI_SJ_SI_SJ_NS1N_6fusion15FusionCallbacksIS1R_NS1W_17LinearCombinationISI_fSI_fLNS_15FloatRoundStyleE2EEESH_S1V_JEEENS4_5SM1004TMEM4LOAD26SM100_TMEM_LOAD_32dp32b64xES15_NS16_INS17_ILi2ELi4ELi3EEES1A_NSY_INS5_IJS1B_S1T_EEENS5_IJS1T_SB_EEEEEEENS4_39AutoVectorizingCopyWithAssumedAlignmentILi128EEENS4_14SM90_TMA_STOREES2A_S2C_S2C_EEEvvEEEEvNT_6ParamsE --------------------------
	.section	.text._ZN7cutlass13device_kernelINS_4gemm6kernel13GemmUniversalIN4cute5tupleIJiiiiEEENS1_10collective13CollectiveMmaINS1_35MainloopSm100TmaUmmaWarpSpecializedILi14ELi2ELi2ENS5_IJNS4_1CILi1EEESB_SB_EEEEENS5_IJNSA_ILi128EEENSA_ILi256EEENSA_ILi32EEEEEENS_12float_e5m2_tENS5_IJlSB_lEEESI_NS5_IJSB_llEEENS4_8TiledMMAINS4_8MMA_AtomIJNS4_10MMA_TraitsINS4_19SM100_MMA_F8F6F4_SSEJSI_SI_fSE_SF_NS4_17integral_constantINS4_4UMMA5MajorELSR_0EEENSP_ISR_LSR_1EEENSP_INSQ_7ScaleInELSU_0EEESV_EEEEEENS4_6LayoutISC_NS5_IJNSA_ILi0EEESZ_SZ_EEEEENS5_IJNS4_10UnderscoreES12_S12_EEEEENS4_13SM90_TMA_LOADENS4_14ComposedLayoutINS4_7SwizzleILi1ELi4ELi3EEENS4_18smem_ptr_flag_bitsILi8EEENSY_INS5_IJNSA_ILi8EEESG_EEENS5_IJSG_SB_EEEEEEEvNS4_8identityES15_NS16_INS17_ILi3ELi4ELi3EEES1A_NSY_INS5_IJSE_S1B_EEENS5_IJSB_SE_EEEEEEEvS1G_EENS_8epilogue10collective18CollectiveEpilogueINS1N_23Sm100TmaWarpSpecializedILi4ELi2ELi64ELb0ELb0EEEJSH_NS5_IJNSY_ISE_SB_EENSY_INSA_ILi64EEESB_EEEEESI_SJ_SI_SJ_NS1N_6fusion15FusionCallbacksIS1R_NS1W_17LinearCombinationISI_fSI_fLNS_15FloatRoundStyleE2EEESH_S1V_JEEENS4_5SM1004TMEM4LOAD26SM100_TMEM_LOAD_32dp32b64xES15_NS16_INS17_ILi2ELi4ELi3EEES1A_NSY_INS5_IJS1B_S1T_EEENS5_IJS1T_SB_EEEEEEENS4_39AutoVectorizingCopyWithAssumedAlignmentILi128EEENS4_14SM90_TMA_STOREES2A_S2C_S2C_EEEvvEEEEvNT_6ParamsE,"ax",@progbits
	.align	128
.text._ZN7cutlass13device_kernelINS_4gemm6kernel13GemmUniversalIN4cute5tupleIJiiiiEEENS1_10collective13CollectiveMmaINS1_35MainloopSm100TmaUmmaWarpSpecializedILi14ELi2ELi2ENS5_IJNS4_1CILi1EEESB_SB_EEEEENS5_IJNSA_ILi128EEENSA_ILi256EEENSA_ILi32EEEEEENS_12float_e5m2_tENS5_IJlSB_lEEESI_NS5_IJSB_llEEENS4_8TiledMMAINS4_8MMA_AtomIJNS4_10MMA_TraitsINS4_19SM100_MMA_F8F6F4_SSEJSI_SI_fSE_SF_NS4_17integral_constantINS4_4UMMA5MajorELSR_0EEENSP_ISR_LSR_1EEENSP_INSQ_7ScaleInELSU_0EEESV_EEEEEENS4_6LayoutISC_NS5_IJNSA_ILi0EEESZ_SZ_EEEEENS5_IJNS4_10UnderscoreES12_S12_EEEEENS4_13SM90_TMA_LOADENS4_14ComposedLayoutINS4_7SwizzleILi1ELi4ELi3EEENS4_18smem_ptr_flag_bitsILi8EEENSY_INS5_IJNSA_ILi8EEESG_EEENS5_IJSG_SB_EEEEEEEvNS4_8identityES15_NS16_INS17_ILi3ELi4ELi3EEES1A_NSY_INS5_IJSE_S1B_EEENS5_IJSB_SE_EEEEEEEvS1G_EENS_8epilogue10collective18CollectiveEpilogueINS1N_23Sm100TmaWarpSpecializedILi4ELi2ELi64ELb0ELb0EEEJSH_NS5_IJNSY_ISE_SB_EENSY_INSA_ILi64EEESB_EEEEESI_SJ_SI_SJ_NS1N_6fusion15FusionCallbacksIS1R_NS1W_17LinearCombinationISI_fSI_fLNS_15FloatRoundStyleE2EEESH_S1V_JEEENS4_5SM1004TMEM4LOAD26SM100_TMEM_LOAD_32dp32b64xES15_NS16_INS17_ILi2ELi4ELi3EEES1A_NSY_INS5_IJS1B_S1T_EEENS5_IJS1T_SB_EEEEEEENS4_39AutoVectorizingCopyWithAssumedAlignmentILi128EEENS4_14SM90_TMA_STOREES2A_S2C_S2C_EEEvvEEEEvNT_6ParamsE:
        .type           _ZN7cutlass13device_kernelINS_4gemm6kernel13GemmUniversalIN4cute5tupleIJiiiiEEENS1_10collective13CollectiveMmaINS1_35MainloopSm100TmaUmmaWarpSpecializedILi14ELi2ELi2ENS5_IJNS4_1CILi1EEESB_SB_EEEEENS5_IJNSA_ILi128EEENSA_ILi256EEENSA_ILi32EEEEEENS_12float_e5m2_tENS5_IJlSB_lEEESI_NS5_IJSB_llEEENS4_8TiledMMAINS4_8MMA_AtomIJNS4_10MMA_TraitsINS4_19SM100_MMA_F8F6F4_SSEJSI_SI_fSE_SF_NS4_17integral_constantINS4_4UMMA5MajorELSR_0EEENSP_ISR_LSR_1EEENSP_INSQ_7ScaleInELSU_0EEESV_EEEEEENS4_6LayoutISC_NS5_IJNSA_ILi0EEESZ_SZ_EEEEENS5_IJNS4_10UnderscoreES12_S12_EEEEENS4_13SM90_TMA_LOADENS4_14ComposedLayoutINS4_7SwizzleILi1ELi4ELi3EEENS4_18smem_ptr_flag_bitsILi8EEENSY_INS5_IJNSA_ILi8EEESG_EEENS5_IJSG_SB_EEEEEEEvNS4_8identityES15_NS16_INS17_ILi3ELi4ELi3EEES1A_NSY_INS5_IJSE_S1B_EEENS5_IJSB_SE_EEEEEEEvS1G_EENS_8epilogue10collective18CollectiveEpilogueINS1N_23Sm100TmaWarpSpecializedILi4ELi2ELi64ELb0ELb0EEEJSH_NS5_IJNSY_ISE_SB_EENSY_INSA_ILi64EEESB_EEEEESI_SJ_SI_SJ_NS1N_6fusion15FusionCallbacksIS1R_NS1W_17LinearCombinationISI_fSI_fLNS_15FloatRoundStyleE2EEESH_S1V_JEEENS4_5SM1004TMEM4LOAD26SM100_TMEM_LOAD_32dp32b64xES15_NS16_INS17_ILi2ELi4ELi3EEES1A_NSY_INS5_IJS1B_S1T_EEENS5_IJS1T_SB_EEEEEEENS4_39AutoVectorizingCopyWithAssumedAlignmentILi128EEENS4_14SM90_TMA_STOREES2A_S2C_S2C_EEEvvEEEEvNT_6ParamsE,@function
        .size           _ZN7cutlass13device_kernelINS_4gemm6kernel13GemmUniversalIN4cute5tupleIJiiiiEEENS1_10collective13CollectiveMmaINS1_35MainloopSm100TmaUmmaWarpSpecializedILi14ELi2ELi2ENS5_IJNS4_1CILi1EEESB_SB_EEEEENS5_IJNSA_ILi128EEENSA_ILi256EEENSA_ILi32EEEEEENS_12float_e5m2_tENS5_IJlSB_lEEESI_NS5_IJSB_llEEENS4_8TiledMMAINS4_8MMA_AtomIJNS4_10MMA_TraitsINS4_19SM100_MMA_F8F6F4_SSEJSI_SI_fSE_SF_NS4_17integral_constantINS4_4UMMA5MajorELSR_0EEENSP_ISR_LSR_1EEENSP_INSQ_7ScaleInELSU_0EEESV_EEEEEENS4_6LayoutISC_NS5_IJNSA_ILi0EEESZ_SZ_EEEEENS5_IJNS4_10UnderscoreES12_S12_EEEEENS4_13SM90_TMA_LOADENS4_14ComposedLayoutINS4_7SwizzleILi1ELi4ELi3EEENS4_18smem_ptr_flag_bitsILi8EEENSY_INS5_IJNSA_ILi8EEESG_EEENS5_IJSG_SB_EEEEEEEvNS4_8identityES15_NS16_INS17_ILi3ELi4ELi3EEES1A_NSY_INS5_IJSE_S1B_EEENS5_IJSB_SE_EEEEEEEvS1G_EENS_8epilogue10collective18CollectiveEpilogueINS1N_23Sm100TmaWarpSpecializedILi4ELi2ELi64ELb0ELb0EEEJSH_NS5_IJNSY_ISE_SB_EENSY_INSA_ILi64EEESB_EEEEESI_SJ_SI_SJ_NS1N_6fusion15FusionCallbacksIS1R_NS1W_17LinearCombinationISI_fSI_fLNS_15FloatRoundStyleE2EEESH_S1V_JEEENS4_5SM1004TMEM4LOAD26SM100_TMEM_LOAD_32dp32b64xES15_NS16_INS17_ILi2ELi4ELi3EEES1A_NSY_INS5_IJS1B_S1T_EEENS5_IJS1T_SB_EEEEEEENS4_39AutoVectorizingCopyWithAssumedAlignmentILi128EEENS4_14SM90_TMA_STOREES2A_S2C_S2C_EEEvvEEEEvNT_6ParamsE,(.L_x_198 - _ZN7cutlass13device_kernelINS_4gemm6kernel13GemmUniversalIN4cute5tupleIJiiiiEEENS1_10collective13CollectiveMmaINS1_35MainloopSm100TmaUmmaWarpSpecializedILi14ELi2ELi2ENS5_IJNS4_1CILi1EEESB_SB_EEEEENS5_IJNSA_ILi128EEENSA_ILi256EEENSA_ILi32EEEEEENS_12float_e5m2_tENS5_IJlSB_lEEESI_NS5_IJSB_llEEENS4_8TiledMMAINS4_8MMA_AtomIJNS4_10MMA_TraitsINS4_19SM100_MMA_F8F6F4_SSEJSI_SI_fSE_SF_NS4_17integral_constantINS4_4UMMA5MajorELSR_0EEENSP_ISR_LSR_1EEENSP_INSQ_7ScaleInELSU_0EEESV_EEEEEENS4_6LayoutISC_NS5_IJNSA_ILi0EEESZ_SZ_EEEEENS5_IJNS4_10UnderscoreES12_S12_EEEEENS4_13SM90_TMA_LOADENS4_14ComposedLayoutINS4_7SwizzleILi1ELi4ELi3EEENS4_18smem_ptr_flag_bitsILi8EEENSY_INS5_IJNSA_ILi8EEESG_EEENS5_IJSG_SB_EEEEEEEvNS4_8identityES15_NS16_INS17_ILi3ELi4ELi3EEES1A_NSY_INS5_IJSE_S1B_EEENS5_IJSB_SE_EEEEEEEvS1G_EENS_8epilogue10collective18CollectiveEpilogueINS1N_23Sm100TmaWarpSpecializedILi4ELi2ELi64ELb0ELb0EEEJSH_NS5_IJNSY_ISE_SB_EENSY_INSA_ILi64EEESB_EEEEESI_SJ_SI_SJ_NS1N_6fusion15FusionCallbacksIS1R_NS1W_17LinearCombinationISI_fSI_fLNS_15FloatRoundStyleE2EEESH_S1V_JEEENS4_5SM1004TMEM4LOAD26SM100_TMEM_LOAD_32dp32b64xES15_NS16_INS17_ILi2ELi4ELi3EEES1A_NSY_INS5_IJS1B_S1T_EEENS5_IJS1T_SB_EEEEEEENS4_39AutoVectorizingCopyWithAssumedAlignmentILi128EEENS4_14SM90_TMA_STOREES2A_S2C_S2C_EEEvvEEEEvNT_6ParamsE)
        .other          _ZN7cutlass13device_kernelINS_4gemm6kernel13GemmUniversalIN4cute5tupleIJiiiiEEENS1_10collective13CollectiveMmaINS1_35MainloopSm100TmaUmmaWarpSpecializedILi14ELi2ELi2ENS5_IJNS4_1CILi1EEESB_SB_EEEEENS5_IJNSA_ILi128EEENSA_ILi256EEENSA_ILi32EEEEEENS_12float_e5m2_tENS5_IJlSB_lEEESI_NS5_IJSB_llEEENS4_8TiledMMAINS4_8MMA_AtomIJNS4_10MMA_TraitsINS4_19SM100_MMA_F8F6F4_SSEJSI_SI_fSE_SF_NS4_17integral_constantINS4_4UMMA5MajorELSR_0EEENSP_ISR_LSR_1EEENSP_INSQ_7ScaleInELSU_0EEESV_EEEEEENS4_6LayoutISC_NS5_IJNSA_ILi0EEESZ_SZ_EEEEENS5_IJNS4_10UnderscoreES12_S12_EEEEENS4_13SM90_TMA_LOADENS4_14ComposedLayoutINS4_7SwizzleILi1ELi4ELi3EEENS4_18smem_ptr_flag_bitsILi8EEENSY_INS5_IJNSA_ILi8EEESG_EEENS5_IJSG_SB_EEEEEEEvNS4_8identityES15_NS16_INS17_ILi3ELi4ELi3EEES1A_NSY_INS5_IJSE_S1B_EEENS5_IJSB_SE_EEEEEEEvS1G_EENS_8epilogue10collective18CollectiveEpilogueINS1N_23Sm100TmaWarpSpecializedILi4ELi2ELi64ELb0ELb0EEEJSH_NS5_IJNSY_ISE_SB_EENSY_INSA_ILi64EEESB_EEEEESI_SJ_SI_SJ_NS1N_6fusion15FusionCallbacksIS1R_NS1W_17LinearCombinationISI_fSI_fLNS_15FloatRoundStyleE2EEESH_S1V_JEEENS4_5SM1004TMEM4LOAD26SM100_TMEM_LOAD_32dp32b64xES15_NS16_INS17_ILi2ELi4ELi3EEES1A_NSY_INS5_IJS1B_S1T_EEENS5_IJS1T_SB_EEEEEEENS4_39AutoVectorizingCopyWithAssumedAlignmentILi128EEENS4_14SM90_TMA_STOREES2A_S2C_S2C_EEEvvEEEEvNT_6ParamsE,@"STO_CUDA_ENTRY STV_DEFAULT"
_ZN7cutlass13device_kernelINS_4gemm6kernel13GemmUniversalIN4cute5tupleIJiiiiEEENS1_10collective13CollectiveMmaINS1_35MainloopSm100TmaUmmaWarpSpecializedILi14ELi2ELi2ENS5_IJNS4_1CILi1EEESB_SB_EEEEENS5_IJNSA_ILi128EEENSA_ILi256EEENSA_ILi32EEEEEENS_12float_e5m2_tENS5_IJlSB_lEEESI_NS5_IJSB_llEEENS4_8TiledMMAINS4_8MMA_AtomIJNS4_10MMA_TraitsINS4_19SM100_MMA_F8F6F4_SSEJSI_SI_fSE_SF_NS4_17integral_constantINS4_4UMMA5MajorELSR_0EEENSP_ISR_LSR_1EEENSP_INSQ_7ScaleInELSU_0EEESV_EEEEEENS4_6LayoutISC_NS5_IJNSA_ILi0EEESZ_SZ_EEEEENS5_IJNS4_10UnderscoreES12_S12_EEEEENS4_13SM90_TMA_LOADENS4_14ComposedLayoutINS4_7SwizzleILi1ELi4ELi3EEENS4_18smem_ptr_flag_bitsILi8EEENSY_INS5_IJNSA_ILi8EEESG_EEENS5_IJSG_SB_EEEEEEEvNS4_8identityES15_NS16_INS17_ILi3ELi4ELi3EEES1A_NSY_INS5_IJSE_S1B_EEENS5_IJSB_SE_EEEEEEEvS1G_EENS_8epilogue10collective18CollectiveEpilogueINS1N_23Sm100TmaWarpSpecializedILi4ELi2ELi64ELb0ELb0EEEJSH_NS5_IJNSY_ISE_SB_EENSY_INSA_ILi64EEESB_EEEEESI_SJ_SI_SJ_NS1N_6fusion15FusionCallbacksIS1R_NS1W_17LinearCombinationISI_fSI_fLNS_15FloatRoundStyleE2EEESH_S1V_JEEENS4_5SM1004TMEM4LOAD26SM100_TMEM_LOAD_32dp32b64xES15_NS16_INS17_ILi2ELi4ELi3EEES1A_NSY_INS5_IJS1B_S1T_EEENS5_IJS1T_SB_EEEEEEENS4_39AutoVectorizingCopyWithAssumedAlignmentILi128EEENS4_14SM90_TMA_STOREES2A_S2C_S2C_EEEvvEEEEvNT_6ParamsE:
[----:B------:R-:W1:Y:S01]  /*0000*/  LDC R1, c[0x0][0x37c] ;  /* 0x0000df00ff017b82 */ /* 0x000e620000000800 */
[----:B------:R-:W2:Y:S01]  /*0010*/  S2R R185, SR_TID.X ;  /* 0x0000000000b97919 */ /* 0x000ea20000002100 */
[----:B------:R-:W3:Y:S01]  /*0020*/  LDCU.64 UR4, c[0x0][0x890] ;  /* 0x00011200ff0477ac */ /* 0x000ee20008000a00 */
[----:B------:R-:W-:Y:S02]  /*0030*/  PRMT R171, RZ, 0x7610, R171 ;  /* 0x00007610ffab7816 */ /* 0x000fe400000000ab */
[----:B------:R-:W-:Y:S01]  /*0040*/  ELECT P5, URZ, PT ;  /* 0x0000000000ff782f */ /* 0x000fe200038a0000 */
[----:B------:R-:W4:Y:S01]  /*0050*/  LDCU.64 UR46, c[0x0][0x358] ;  /* 0x00006b00ff2e77ac */ /* 0x000f220008000a00 */
[----:B---3--:R-:W-:-:S04]  /*0060*/  UISETP.NE.U32.AND UP0, UPT, UR4, URZ, UPT ;  /* 0x000000ff0400728c */ /* 0x008fc8000bf05070 */
[----:B------:R-:W-:Y:S01]  /*0070*/  UISETP.NE.AND.EX UP0, UPT, UR5, URZ, UPT, UP0 ;  /* 0x000000ff0500728c */ /* 0x000fe2000bf05300 */
[----:B--2---:R-:W-:-:S05]  /*0080*/  SHF.R.U32.HI R173, RZ, 0x5, R185 ;  /* 0x00000005ffad7819 */ /* 0x004fca00000116b9 */
[----:B------:R-:W2:Y:S02]  /*0090*/  SHFL.IDX PT, R0, R173, RZ, 0x1f ;  /* 0x00001fffad007589 */ /* 0x000ea400000e0000 */
[----:B--2---:R-:W-:Y:S01]  /*00a0*/  R2UR UR8, R0 ;  /* 0x00000000000872ca */ /* 0x004fe200000e0000 */
[----:B-1--4-:R-:W-:-:S14]  /*00b0*/  BRA.U UP0, `(.L_x_0) ;  /* 0x00000001002c7547 */ /* 0x012fdc000b800000 */
[----:B------:R-:W1:Y:S02]  /*00c0*/  LDCU.64 UR6, c[0x0][0x888] ;  /* 0x00011100ff0677ac */ /* 0x000e640008000a00 */
[----:B-1----:R-:W-:-:S04]  /*00d0*/  UISETP.NE.U32.AND UP0, UPT, UR6, URZ, UPT ;  /* 0x000000ff0600728c */ /* 0x002fc8000bf05070 */
[----:B------:R-:W-:-:S09]  /*00e0*/  UISETP.NE.AND.EX UP0, UPT, UR7, URZ, UPT, UP0 ;  /* 0x000000ff0700728c */ /* 0x000fd2000bf05300 */
[----:B------:R-:W-:Y:S05]  /*00f0*/  BRA.U !UP0, `(.L_x_1) ;  /* 0x0000000108107547 */ /* 0x000fea000b800000 */
[----:B------:R-:W1:Y:S02]  /*0100*/  LDC.64 R2, c[0x0][0x888] ;  /* 0x00022200ff027b82 */ /* 0x000e640000000a00 */
[----:B-1----:R1:W5:Y:S01]  /*0110*/  LDG.E R81, desc[UR46][R2.64] ;  /* 0x0000002e02517981 */ /* 0x002362000c1e1900 */
[----:B------:R-:W-:Y:S01]  /*0120*/  HFMA2 R171, -RZ, RZ, 0, 5.9604644775390625e-08 ;  /* 0x00000001ffab7431 */ /* 0x000fe200000001ff */
[----:B------:R-:W-:Y:S05]  /*0130*/  BRA `(.L_x_0) ;  /* 0x00000000000c7947 */ /* 0x000fea0003800000 */
.L_x_1:
[----:B------:R-:W1:Y:S01]  /*0140*/  LDCU UR6, c[0x0][0x880] ;  /* 0x00011000ff0677ac */ /* 0x000e620008000800 */
[----:B------:R-:W-:Y:S01]  /*0150*/  HFMA2 R171, -RZ, RZ, 0, 5.9604644775390625e-08 ;  /* 0x00000001ffab7431 */ /* 0x000fe200000001ff */
[----:B-1----:R-:W-:-:S07]  /*0160*/  MOV R81, UR6 ;  /* 0x0000000600517c02 */ /* 0x002fce0008000f00 */
.L_x_0:
[----:B------:R-:W2:Y:S02]  /*0170*/  LDCU.64 UR6, c[0x0][0x8b0] ;  /* 0x00011600ff0677ac */ /* 0x000ea40008000a00 */
[----:B--2---:R-:W-:-:S04]  /*0180*/  UISETP.NE.U32.AND UP0, UPT, UR6, URZ, UPT ;  /* 0x000000ff0600728c */ /* 0x004fc8000bf05070 */
[----:B------:R-:W-:-:S09]  /*0190*/  UISETP.NE.AND.EX UP0, UPT, UR7, URZ, UPT, UP0 ;  /* 0x000000ff0700728c */ /* 0x000fd2000bf05300 */
[----:B------:R-:W-:Y:S05]  /*01a0*/  BRA.U UP0, `(.L_x_2) ;  /* 0x0000000100247547 */ /* 0x000fea000b800000 */
[----:B------:R-:W2:Y:S02]  /*01b0*/  LDCU.64 UR6, c[0x0][0x8a8] ;  /* 0x00011500ff0677ac */ /* 0x000ea40008000a00 */
[----:B--2---:R-:W-:-:S04]  /*01c0*/  UISETP.NE.U32.AND UP0, UPT, UR6, URZ, UPT ;  /* 0x000000ff0600728c */ /* 0x004fc8000bf05070 */
[----:B------:R-:W-:-:S09]  /*01d0*/  UISETP.NE.AND.EX UP0, UPT, UR7, URZ, UPT, UP0 ;  /* 0x000000ff0700728c */ /* 0x000fd2000bf05300 */
[----:B------:R-:W-:Y:S05]  /*01e0*/  BRA.U !UP0, `(.L_x_3) ;  /* 0x00000001080c7547 */ /* 0x000fea000b800000 */
[----:B------:R-:W2:Y:S02]  /*01f0*/  LDC.64 R78, c[0x0][0x8a8] ;  /* 0x00022a00ff4e7b82 */ /* 0x000ea40000000a00 */
[----:B--2---:R2:W5:Y:S01]  /*0200*/  LDG.E R78, desc[UR46][R78.64] ;  /* 0x0000002e4e4e7981 */ /* 0x004562000c1e1900 */
[----:B------:R-:W-:Y:S05]  /*0210*/  BRA `(.L_x_2) ;  /* 0x0000000000087947 */ /* 0x000fea0003800000 */
.L_x_3:
[----:B------:R-:W2:Y:S02]  /*0220*/  LDCU UR6, c[0x0][0x8a0] ;  /* 0x00011400ff0677ac */ /* 0x000ea40008000800 */
[----:B--2---:R-:W-:Y:S02]  /*0230*/  MOV R78, UR6 ;  /* 0x00000006004e7c02 */ /* 0x004fe40008000f00 */
.L_x_2:
[----:B------:R-:W-:Y:S01]  /*0240*/  IMAD.U32 R0, RZ, RZ, UR8 ;  /* 0x00000008ff007e24 */ /* 0x000fe2000f8e00ff */
[----:B------:R-:W-:Y:S04]  /*0250*/  BSSY.RECONVERGENT B0, `(.L_x_4) ;  /* 0x000000c000007945 */ /* 0x000fe80003800200 */
[C---:B------:R-:W-:Y:S02]  /*0260*/  ISETP.NE.OR P1, PT, R0.reuse, 0x1, !P5 ;  /* 0x000000010000780c */ /* 0x040fe40006f25670 */
[----:B------:R-:W-:-:S11]  /*0270*/  ISETP.NE.OR P0, PT, R0, 0x3, !P5 ;  /* 0x000000030000780c */ /* 0x000fd60006f05670 */
[----:B------:R-:W-:Y:S05]  /*0280*/  @P1 BRA `(.L_x_5) ;  /* 0x0000000000201947 */ /* 0x000fea0003800000 */
[----:B------:R-:W3:Y:S02]  /*0290*/  LDCU.64 UR6, c[0x0][0x348] ;  /* 0x00006900ff0677ac */ /* 0x000ee40008000a00 */
[----:B---3--:R-:W-:Y:S02]  /*02a0*/  UIADD3 UR10, UP1, UPT, UR6, 0x80, URZ ;  /* 0x00000080060a7890 */ /* 0x008fe4000ff3e0ff */
[----:B------:R-:W-:Y:S02]  /*02b0*/  UIADD3 UR6, UP0, UPT, UR6, 0x180, URZ ;  /* 0x0000018006067890 */ /* 0x000fe4000ff1e0ff */
[----:B------:R-:W-:Y:S02]  /*02c0*/  UIADD3.X UR11, UPT, UPT, URZ, UR7, URZ, UP1, !UPT ;  /* 0x00000007ff0b7290 */ /* 0x000fe40008ffe4ff */
[----:B------:R-:W-:-:S07]  /*02d0*/  UIADD3.X UR7, UPT, UPT, URZ, UR7, URZ, UP0, !UPT ;  /* 0x00000007ff077290 */ /* 0x000fce00087fe4ff */
[----:B------:R3:W-:Y:S02]  /*02e0*/  UTMACCTL.PF [UR10] ;  /* 0x000000000a0079b9 */ /* 0x0007e40008040000 */
[----:B------:R3:W-:Y:S02]  /*02f0*/  UTMACCTL.PF [UR6] ;  /* 0x00000000060079b9 */ /* 0x0007e40008040000 */
[----:B---3--:R-:W-:Y:S01]  /*0300*/  NOP ;  /* 0x0000000000007918 */ /* 0x008fe20000000000 */
.L_x_5:
[----:B------:R-:W-:Y:S05]  /*0310*/  BSYNC.RECONVERGENT B0 ;  /* 0x0000000000007941 */ /* 0x000fea0003800200 */
.L_x_4:
[----:B------:R-:W-:Y:S04]  /*0320*/  BSSY.RECONVERGENT B0, `(.L_x_6) ;  /* 0x000000a000007945 */ /* 0x000fe80003800200 */
        /* <DEDUP_REMOVED lines=9> */
.L_x_7:
[----:B------:R-:W-:Y:S05]  /*03c0*/  BSYNC.RECONVERGENT B0 ;  /* 0x0000000000007941 */ /* 0x000fea0003800200 */
.L_x_6:
[----:B------:R-:W3:Y:S01]  /*03d0*/  LDCU.64 UR6, c[0x0][0x888] ;  /* 0x00011100ff0677ac */ /* 0x000ee20008000a00 */
[----:B------:R-:W-:Y:S02]  /*03e0*/  UISETP.EQ.U32.AND UP1, UPT, UR4, URZ, UPT ;  /* 0x000000ff0400728c */ /* 0x000fe4000bf22070 */
[----:B------:R-:W-:Y:S02]  /*03f0*/  UPLOP3.LUT UP2, UPT, UPT, UPT, UPT, 0x80, 0x8 ;  /* 0x000000000008789c */ /* 0x000fe40003f4f070 */
[----:B---3--:R-:W-:-:S04]  /*0400*/  UISETP.NE.U32.AND UP0, UPT, UR6, URZ, UPT ;  /* 0x000000ff0600728c */ /* 0x008fc8000bf05070 */
[----:B------:R-:W-:-:S04]  /*0410*/  UISETP.NE.AND.EX UP0, UPT, UR7, URZ, UPT, UP0 ;  /* 0x000000ff0700728c */ /* 0x000fc8000bf05300 */
[----:B------:R-:W-:-:S04]  /*0420*/  UISETP.EQ.OR.EX UP3, UPT, UR5, URZ, !UP0, UP1 ;  /* 0x000000ff0500728c */ /* 0x000fc8000c762710 */
[----:B------:R-:W-:-:S05]  /*0430*/  UP2UR UR50, UPR, URZ, 0x8 ;  /* 0x00000008ff327883 */ /* 0x000fca0008000000 */
[----:B------:R-:W-:Y:S07]  /*0440*/  BRA.U !UP3, `(.L_x_8) ;  /* 0x000000010b207547 */ /* 0x000fee000b800000 */
[----:B------:R-:W-:Y:S01]  /*0450*/  UISETP.NE.U32.AND UP2, UPT, UR4, URZ, UPT ;  /* 0x000000ff0400728c */ /* 0x000fe2000bf45070 */
[----:B-----5:R-:W-:Y:S01]  /*0460*/  FSETP.NEU.AND P0, PT, R81, RZ, PT ;  /* 0x000000ff5100720b */ /* 0x020fe20003f0d000 */
[----:B------:R-:W-:Y:S02]  /*0470*/  USEL UR4, URZ, 0xffffffff, UP0 ;  /* 0xffffffffff047887 */ /* 0x000fe40008000000 */
[----:B------:R-:W-:-:S10]  /*0480*/  UISETP.NE.AND.EX UP2, UPT, UR5, URZ, UPT, UP2 ;  /* 0x000000ff0500728c */ /* 0x000fd4000bf45320 */
[----:B------:R-:W-:Y:S01]  /*0490*/  VOTEU.ANY UP1, P0 ;  /* 0x0000000000ff7886 */ /* 0x000fe20000020100 */
[----:B------:R-:W-:-:S04]  /*04a0*/  @!UP2 USEL UR4, URZ, 0xffffffff, UP1 ;  /* 0xffffffffff04a887 */ /* 0x000fc80008800000 */
[----:B------:R-:W-:-:S04]  /*04b0*/  ULOP3.LUT UR4, UR4, 0x1, URZ, 0xc0, !UPT ;  /* 0x0000000104047892 */ /* 0x000fc8000f8ec0ff */
[----:B------:R-:W-:-:S11]  /*04c0*/  UISETP.NE.U32.AND UP2, UPT, UR4, 0x1, UPT ;  /* 0x000000010400788c */ /* 0x000fd6000bf45070 */
.L_x_8:
[----:B-1----:R-:W1:Y:S01]  /*04d0*/  SHFL.IDX PT, R2, R173, RZ, 0x1f ;  /* 0x00001fffad027589 */ /* 0x002e6200000e0000 */
[----:B------:R-:W-:-:S04]  /*04e0*/  UISETP.NE.AND UP1, UPT, UR8, 0x2, UPT ;  /* 0x000000020800788c */ /* 0x000fc8000bf25270 */
[----:B------:R-:W-:Y:S01]  /*04f0*/  USEL UR6, URZ, 0x1, UP1 ;  /* 0x00000001ff067887 */ /* 0x000fe20008800000 */
[----:B-1----:R-:W-:-:S13]  /*0500*/  ISETP.NE.AND P0, PT, R2, RZ, PT ;  /* 0x000000ff0200720c */ /* 0x002fda0003f05270 */
[----:B------:R-:W-:Y:S05]  /*0510*/  @P0 BRA `(.L_x_9) ;  /* 0x0000000000a40947 */ /* 0x000fea0003800000 */
[----:B------:R-:W-:Y:S01]  /*0520*/  ELECT P0, URZ, PT ;  /* 0x0000000000ff782f */ /* 0x000fe20003800000 */
[----:B------:R-:W-:-:S12]  /*0530*/  BSSY.RECONVERGENT B0, `(.L_x_9) ;  /* 0x0000027000007945 */ /* 0x000fd80003800200 */
[----:B------:R-:W-:Y:S05]  /*0540*/  @!P0 BRA `(.L_x_10) ;  /* 0x0000000000948947 */ /* 0x000fea0003800000 */
[----:B------:R-:W1:Y:S01]  /*0550*/  S2UR UR5, SR_CgaCtaId ;  /* 0x00000000000579c3 */ /* 0x000e620000008800 */
[----:B------:R-:W-:Y:S01]  /*0560*/  UMOV UR7, 0x400 ;  /* 0x0000040000077882 */ /* 0x000fe20000000000 */
[----:B------:R-:W-:Y:S02]  /*0570*/  UMOV UR4, 0x1 ;  /* 0x0000000100047882 */ /* 0x000fe40000000000 */
[----:B------:R-:W-:-:S04]  /*0580*/  UIADD3 UR10, UPT, UPT, -UR4, 0x100000, URZ ;  /* 0x00100000040a7890 */ /* 0x000fc8000fffe1ff */
[----:B------:R-:W-:Y:S02]  /*0590*/  USHF.L.U32 UR11, UR10, 0xb, URZ ;  /* 0x0000000b0a0b7899 */ /* 0x000fe400080006ff */
[----:B------:R-:W-:Y:S02]  /*05a0*/  USHF.L.U32 UR10, UR10, 0x1, URZ ;  /* 0x000000010a0a7899 */ /* 0x000fe400080006ff */
[----:B-1----:R-:W-:Y:S01]  /*05b0*/  ULEA UR5, UR5, UR7, 0x18 ;  /* 0x0000000705057291 */ /* 0x002fe2000f8ec0ff */
[----:B------:R-:W1:Y:S11]  /*05c0*/  FENCE.VIEW.ASYNC.S ;  /* 0x00000000000073c6 */ /* 0x000e760000000000 */
[----:B-1----:R1:W3:Y:S01]  /*05d0*/  SYNCS.EXCH.64 URZ, [UR5], UR10 ;  /* 0x0000000a05ff75b2 */ /* 0x0022e20008000100 */
[----:B------:R1:W4:Y:S01]  /*05e0*/  SYNCS.EXCH.64 URZ, [UR5+0x70], UR10 ;  /* 0x0000700a05ff75b2 */ /* 0x0003220008000100 */
[----:B------:R1:W1:Y:S01]  /*05f0*/  SYNCS.EXCH.64 URZ, [UR5+0x8], UR10 ;  /* 0x0000080a05ff75b2 */ /* 0x0002620008000100 */
        /* <DEDUP_REMOVED lines=25> */
[----:B---34-:R-:W-:Y:S01]  /*0790*/  NOP ;  /* 0x0000000000007918 */ /* 0x018fe20000000000 */
.L_x_10:
[----:B-1----:R-:W-:Y:S05]  /*07a0*/  BSYNC.RECONVERGENT B0 ;  /* 0x0000000000007941 */ /* 0x002fea0003800200 */
.L_x_9:
[----:B------:R-:W1:Y:S01]  /*07b0*/  SHFL.IDX PT, R2, R173, RZ, 0x1f ;  /* 0x00001fffad027589 */ /* 0x000e6200000e0000 */
[----:B------:R-:W-:Y:S01]  /*07c0*/  NOP ;  /* 0x0000000000007918 */ /* 0x000fe20000000000 */
[----:B-1----:R-:W-:-:S13]  /*07d0*/  ISETP.NE.AND P0, PT, R2, 0x1, PT ;  /* 0x000000010200780c */ /* 0x002fda0003f05270 */
[----:B------:R-:W-:Y:S05]  /*07e0*/  @P0 BRA `(.L_x_11) ;  /* 0x0000000000580947 */ /* 0x000fea0003800000 */
[----:B------:R-:W1:Y:S01]  /*07f0*/  S2UR UR7, SR_CgaCtaId ;  /* 0x00000000000779c3 */ /* 0x000e620000008800 */
[----:B------:R-:W-:Y:S01]  /*0800*/  UMOV UR9, 0x400 ;  /* 0x0000040000097882 */ /* 0x000fe20000000000 */
[----:B------:R-:W-:Y:S01]  /*0810*/  UMOV UR5, 0x20 ;  /* 0x0000002000057882 */ /* 0x000fe20000000000 */
[----:B------:R-:W-:Y:S01]  /*0820*/  UMOV UR4, 0x80 ;  /* 0x0000008000047882 */ /* 0x000fe20000000000 */
[----:B------:R-:W-:-:S04]  /*0830*/  UIADD3 UR10, UPT, UPT, -UR5, 0x100000, URZ ;  /* 0x00100000050a7890 */ /* 0x000fc8000fffe1ff */
[----:B------:R-:W-:Y:S02]  /*0840*/  USHF.L.U32 UR11, UR10, 0xb, URZ ;  /* 0x0000000b0a0b7899 */ /* 0x000fe400080006ff */
[----:B------:R-:W-:Y:S02]  /*0850*/  USHF.L.U32 UR10, UR10, 0x1, URZ ;  /* 0x000000010a0a7899 */ /* 0x000fe400080006ff */
[----:B------:R-:W-:-:S04]  /*0860*/  UIADD3 UR4, UPT, UPT, -UR4, 0x100000, URZ ;  /* 0x0010000004047890 */ /* 0x000fc8000fffe1ff */
[----:B------:R-:W-:Y:S02]  /*0870*/  USHF.L.U32 UR5, UR4, 0xb, URZ ;  /* 0x0000000b04057899 */ /* 0x000fe400080006ff */
[----:B------:R-:W-:Y:S01]  /*0880*/  USHF.L.U32 UR4, UR4, 0x1, URZ ;  /* 0x0000000104047899 */ /* 0x000fe200080006ff */
[----:B------:R-:W-:Y:S01]  /*0890*/  ELECT P0, URZ, PT ;  /* 0x0000000000ff782f */ /* 0x000fe20003800000 */
[----:B-1----:R-:W-:Y:S01]  /*08a0*/  ULEA UR7, UR7, UR9, 0x18 ;  /* 0x0000000907077291 */ /* 0x002fe2000f8ec0ff */
[----:B------:R-:W1:Y:S11]  /*08b0*/  FENCE.VIEW.ASYNC.S ;  /* 0x00000000000073c6 */ /* 0x000e760000000000 */
[----:B-1----:R1:W3:Y:S01]  /*08c0*/  SYNCS.EXCH.64 URZ, [UR7+0xe0], UR10 ;  /* 0x0000e00a07ff75b2 */ /* 0x0022e20008000100 */
[----:B------:R1:W4:Y:S01]  /*08d0*/  SYNCS.EXCH.64 URZ, [UR7+0x100], UR4 ;  /* 0x0001000407ff75b2 */ /* 0x0003220008000100 */
[----:B------:R1:W1:Y:S01]  /*08e0*/  SYNCS.EXCH.64 URZ, [UR7+0xe8], UR10 ;  /* 0x0000e80a07ff75b2 */ /* 0x0002620008000100 */
[----:B------:R1:W1:Y:S01]  /*08f0*/  SYNCS.EXCH.64 URZ, [UR7+0x108], UR4 ;  /* 0x0001080407ff75b2 */ /* 0x0002620008000100 */
[----:B------:R1:W1:Y:S01]  /*0900*/  SYNCS.EXCH.64 URZ, [UR7+0xf0], UR10 ;  /* 0x0000f00a07ff75b2 */ /* 0x0002620008000100 */
[----:B------:R1:W1:Y:S01]  /*0910*/  SYNCS.EXCH.64 URZ, [UR7+0x110], UR4 ;  /* 0x0001100407ff75b2 */ /* 0x0002620008000100 */
[----:B------:R1:W1:Y:S01]  /*0920*/  SYNCS.EXCH.64 URZ, [UR7+0xf8], UR10 ;  /* 0x0000f80a07ff75b2 */ /* 0x0002620008000100 */
[----:B------:R1:W1:Y:S01]  /*0930*/  SYNCS.EXCH.64 URZ, [UR7+0x118], UR4 ;  /* 0x0001180407ff75b2 */ /* 0x0002620008000100 */
[----:B------:R-:W-:Y:S01]  /*0940*/  NOP ;  /* 0x0000000000007918 */ /* 0x000fe20000000000 */
.L_x_11:
[----:B------:R-:W2:Y:S01]  /*0950*/  SHFL.IDX PT, R2, R173, RZ, 0x1f ;  /* 0x00001fffad027589 */ /* 0x000ea200000e0000 */
[----:B------:R-:W-:Y:S01]  /*0960*/  NOP ;  /* 0x0000000000007918 */ /* 0x000fe20000000000 */
[----:B--2---:R-:W-:-:S13]  /*0970*/  ISETP.NE.AND P0, PT, R2, 0x3, PT ;  /* 0x000000030200780c */ /* 0x004fda0003f05270 */
[----:B------:R-:W-:Y:S05]  /*0980*/  @P0 BRA `(.L_x_12) ;  /* 0x0000000000300947 */ /* 0x000fea0003800000 */
[----:B-1----:R-:W1:Y:S01]  /*0990*/  S2UR UR5, SR_CgaCtaId ;  /* 0x00000000000579c3 */ /* 0x002e620000008800 */
[----:B------:R-:W-:Y:S01]  /*09a0*/  UMOV UR7, 0x400 ;  /* 0x0000040000077882 */ /* 0x000fe20000000000 */
[----:B------:R-:W-:Y:S01]  /*09b0*/  UMOV UR4, 0x20 ;  /* 0x0000002000047882 */ /* 0x000fe20000000000 */
[----:B------:R-:W-:Y:S01]  /*09c0*/  ELECT P0, URZ, PT ;  /* 0x0000000000ff782f */ /* 0x000fe20003800000 */
[----:B------:R-:W-:-:S04]  /*09d0*/  UIADD3 UR10, UPT, UPT, -UR4, 0x100000, URZ ;  /* 0x00100000040a7890 */ /* 0x000fc8000fffe1ff */
[----:B------:R-:W-:Y:S02]  /*09e0*/  USHF.L.U32 UR11, UR10, 0xb, URZ ;  /* 0x0000000b0a0b7899 */ /* 0x000fe400080006ff */
[----:B------:R-:W-:Y:S02]  /*09f0*/  USHF.L.U32 UR10, UR10, 0x1, URZ ;  /* 0x000000010a0a7899 */ /* 0x000fe400080006ff */
[----:B-1----:R-:W-:Y:S01]  /*0a00*/  ULEA UR5, UR5, UR7, 0x18 ;  /* 0x0000000705057291 */ /* 0x002fe2000f8ec0ff */
[----:B------:R-:W1:Y:S11]  /*0a10*/  FENCE.VIEW.ASYNC.S ;  /* 0x00000000000073c6 */ /* 0x000e760000000000 */
[----:B-1----:R2:W1:Y:S01]  /*0a20*/  SYNCS.EXCH.64 URZ, [UR5+0x120], UR10 ;  /* 0x0001200a05ff75b2 */ /* 0x0024620008000100 */
[----:B------:R2:W1:Y:S02]  /*0a30*/  SYNCS.EXCH.64 URZ, [UR5+0x128], UR10 ;  /* 0x0001280a05ff75b2 */ /* 0x0004640008000100 */
[----:B--2---:R-:W-:Y:S01]  /*0a40*/  NOP ;  /* 0x0000000000007918 */ /* 0x004fe20000000000 */
.L_x_12:
[----:B------:R-:W2:Y:S01]  /*0a50*/  SHFL.IDX PT, R2, R173, RZ, 0x1f ;  /* 0x00001fffad027589 */ /* 0x000ea200000e0000 */
[----:B------:R-:W-:Y:S01]  /*0a60*/  NOP ;  /* 0x0000000000007918 */ /* 0x000fe20000000000 */
[----:B--2---:R-:W-:-:S13]  /*0a70*/  ISETP.NE.AND P0, PT, R2, 0x4, PT ;  /* 0x000000040200780c */ /* 0x004fda0003f05270 */
[----:B------:R-:W-:Y:S05]  /*0a80*/  @P0 BRA `(.L_x_13) ;  /* 0x00000000004c0947 */ /* 0x000fea0003800000 */
[----:B-1----:R-:W1:Y:S01]  /*0a90*/  S2UR UR5, SR_CgaCtaId ;  /* 0x00000000000579c3 */ /* 0x002e620000008800 */
[----:B------:R-:W-:Y:S01]  /*0aa0*/  UMOV UR9, 0x100 ;  /* 0x0000010000097882 */ /* 0x000fe20000000000 */
[----:B------:R-:W-:Y:S01]  /*0ab0*/  UMOV UR7, 0x400 ;  /* 0x0000040000077882 */ /* 0x000fe20000000000 */
[----:B------:R-:W-:Y:S01]  /*0ac0*/  USEL UR9, UR9, 0xe0, UP2 ;  /* 0x000000e009097887 */ /* 0x000fe20009000000 */
[----:B------:R-:W-:Y:S01]  /*0ad0*/  UMOV UR4, 0x1 ;  /* 0x0000000100047882 */ /* 0x000fe20000000000 */
[----:B------:R-:W-:Y:S01]  /*0ae0*/  ELECT P0, URZ, PT ;  /* 0x0000000000ff782f */ /* 0x000fe20003800000 */
[----:B------:R-:W-:-:S04]  /*0af0*/  UIADD3 UR10, UPT, UPT, -UR4, 0x100000, URZ ;  /* 0x00100000040a7890 */ /* 0x000fc8000fffe1ff */
[----:B------:R-:W-:Y:S02]  /*0b00*/  USHF.L.U32 UR11, UR10, 0xb, URZ ;  /* 0x0000000b0a0b7899 */ /* 0x000fe400080006ff */
[----:B------:R-:W-:Y:S02]  /*0b10*/  USHF.L.U32 UR10, UR10, 0x1, URZ ;  /* 0x000000010a0a7899 */ /* 0x000fe400080006ff */
[----:B------:R-:W-:-:S04]  /*0b20*/  UIADD3 UR12, UPT, UPT, -UR9, 0x100000, URZ ;  /* 0x00100000090c7890 */ /* 0x000fc8000fffe1ff */
[----:B------:R-:W-:Y:S02]  /*0b30*/  USHF.L.U32 UR13, UR12, 0xb, URZ ;  /* 0x0000000b0c0d7899 */ /* 0x000fe400080006ff */
[----:B------:R-:W-:Y:S02]  /*0b40*/  USHF.L.U32 UR12, UR12, 0x1, URZ ;  /* 0x000000010c0c7899 */ /* 0x000fe400080006ff */
[----:B-1----:R-:W-:Y:S01]  /*0b50*/  ULEA UR5, UR5, UR7, 0x18 ;  /* 0x0000000705057291 */ /* 0x002fe2000f8ec0ff */
[----:B------:R-:W1:Y:S11]  /*0b60*/  FENCE.VIEW.ASYNC.S ;  /* 0x00000000000073c6 */ /* 0x000e760000000000 */
[----:B-1----:R2:W1:Y:S01]  /*0b70*/  SYNCS.EXCH.64 URZ, [UR5+0x130], UR10 ;  /* 0x0001300a05ff75b2 */ /* 0x0024620008000100 */
[----:B------:R2:W1:Y:S01]  /*0b80*/  SYNCS.EXCH.64 URZ, [UR5+0x140], UR12 ;  /* 0x0001400c05ff75b2 */ /* 0x0004620008000100 */
[----:B------:R2:W1:Y:S01]  /*0b90*/  SYNCS.EXCH.64 URZ, [UR5+0x138], UR10 ;  /* 0x0001380a05ff75b2 */ /* 0x0004620008000100 */
[----:B------:R2:W1:Y:S02]  /*0ba0*/  SYNCS.EXCH.64 URZ, [UR5+0x148], UR12 ;  /* 0x0001480c05ff75b2 */ /* 0x0004640008000100 */
[----:B--2---:R-:W-:Y:S01]  /*0bb0*/  NOP ;  /* 0x0000000000007918 */ /* 0x004fe20000000000 */
.L_x_13:
[----:B------:R-:W2:Y:S01]  /*0bc0*/  SHFL.IDX PT, R2, R173, RZ, 0x1f ;  /* 0x00001fffad027589 */ /* 0x000ea200000e0000 */
[----:B------:R-:W-:Y:S01]  /*0bd0*/  NOP ;  /* 0x0000000000007918 */ /* 0x000fe20000000000 */
[----:B--2---:R-:W-:-:S13]  /*0be0*/  ISETP.NE.AND P0, PT, R2, 0x5, PT ;  /* 0x000000050200780c */ /* 0x004fda0003f05270 */
[----:B------:R-:W-:Y:S05]  /*0bf0*/  @P0 BRA `(.L_x_14) ;  /* 0x0000000000480947 */ /* 0x000fea0003800000 */
[----:B-1----:R-:W1:Y:S01]  /*0c00*/  S2UR UR7, SR_CgaCtaId ;  /* 0x00000000000779c3 */ /* 0x002e620000008800 */
        /* <DEDUP_REMOVED lines=12> */
[----:B-1----:R2:W1:Y:S01]  /*0cd0*/  SYNCS.EXCH.64 URZ, [UR7+0x150], UR10 ;  /* 0x0001500a07ff75b2 */ /* 0x0024620008000100 */
[----:B------:R2:W1:Y:S01]  /*0ce0*/  SYNCS.EXCH.64 URZ, [UR7+0x160], UR4 ;  /* 0x0001600407ff75b2 */ /* 0x0004620008000100 */
[----:B------:R2:W1:Y:S01]  /*0cf0*/  SYNCS.EXCH.64 URZ, [UR7+0x158], UR10 ;  /* 0x0001580a07ff75b2 */ /* 0x0004620008000100 */
[----:B------:R2:W1:Y:S02]  /*0d00*/  SYNCS.EXCH.64 URZ, [UR7+0x168], UR4 ;  /* 0x0001680407ff75b2 */ /* 0x0004640008000100 */
[----:B--2---:R-:W-:Y:S01]  /*0d10*/  NOP ;  /* 0x0000000000007918 */ /* 0x004fe20000000000 */
.L_x_14:
        /* <DEDUP_REMOVED lines=18> */
.L_x_15:
[----:B-1----:R-:W1:Y:S01]  /*0e40*/  S2UR UR5, SR_CTAID.X ;  /* 0x00000000000579c3 */ /* 0x002e620000002500 */
[----:B------:R-:W-:-:S05]  /*0e50*/  CS2R.32 R170, SR_CgaSize ;  /* 0x0000000000aa7805 */ /* 0x000fca0000008a00 */
[----:B------:R-:W-:-:S05]  /*0e60*/  IMAD R170, R170, -0xa0, RZ ;  /* 0xffffff60aaaa7824 */ /* 0x000fca00078e02ff */
[----:B------:R-:W-:-:S14]  /*0e70*/  R2UR UR9, R170 ;  /* 0x00000000aa0972ca */ /* 0x000fdc00000e0000 */
[----:B------:R-:W2:Y:S01]  /*0e80*/  LDCU UR9, c[0x0][UR9+0x2b0] ;  /* 0x00005600090977ac */ /* 0x000ea20008000800 */
[----:B------:R-:W-:Y:S01]  /*0e90*/  NOP ;  /* 0x0000000000007918 */ /* 0x000fe20000000000 */
[----:B------:R-:W-:-:S05]  /*0ea0*/  CS2R.32 R170, SR_CgaSize ;  /* 0x0000000000aa7805 */ /* 0x000fca0000008a00 */
[----:B------:R-:W-:-:S05]  /*0eb0*/  IMAD R170, R170, -0xa0, RZ ;  /* 0xffffff60aaaa7824 */ /* 0x000fca00078e02ff */
[----:B------:R-:W-:-:S14]  /*0ec0*/  R2UR UR7, R170 ;  /* 0x00000000aa0772ca */ /* 0x000fdc00000e0000 */
[----:B------:R-:W3:Y:S01]  /*0ed0*/  LDCU UR7, c[0x0][UR7+0x2b4] ;  /* 0x00005680070777ac */ /* 0x000ee20008000800 */
[----:B------:R-:W4:Y:S08]  /*0ee0*/  S2UR UR4, SR_CTAID.Y ;  /* 0x00000000000479c3 */ /* 0x000f300000002600 */
[----:B------:R-:W3:Y:S01]  /*0ef0*/  LDC R9, c[0x0][0xb24] ;  /* 0x0002c900ff097b82 */ /* 0x000ee20000000800 */
[----:B-1----:R-:W-:-:S02]  /*0f00*/  I2FP.F32.U32 R5, UR5 ;  /* 0x0000000500057c45 */ /* 0x002fc40008201000 */
[----:B------:R-:W-:-:S05]  /*0f10*/  CS2R.32 R3, SR_CgaSize ;  /* 0x0000000000037805 */ /* 0x000fca0000008a00 */
[----:B------:R-:W-:-:S06]  /*0f20*/  IMAD R3, R3, -0xa0, RZ ;  /* 0xffffff6003037824 */ /* 0x000fcc00078e02ff */
[----:B------:R-:W1:Y:S01]  /*0f30*/  LDC R3, c[0x0][R3+0x2a0] ;  /* 0x0000a80003037b82 */ /* 0x000e620000000800 */
[----:B------:R-:W-:Y:S01]  /*0f40*/  MOV R21, UR5 ;  /* 0x0000000500157c02 */ /* 0x000fe20008000f00 */
[----:B--2---:R-:W-:Y:S01]  /*0f50*/  FMUL R5, R5, UR9 ;  /* 0x0000000905057c20 */ /* 0x004fe20008400000 */
[----:B----4-:R-:W-:Y:S02]  /*0f60*/  I2FP.F32.U32 R4, UR4 ;  /* 0x0000000400047c45 */ /* 0x010fe40008201000 */
[----:B------:R-:W-:-:S05]  /*0f70*/  CS2R.32 R2, SR_CgaSize ;  /* 0x0000000000027805 */ /* 0x000fca0000008a00 */
[----:B------:R-:W-:-:S06]  /*0f80*/  IMAD R2, R2, -0xa0, RZ ;  /* 0xffffff6002027824 */ /* 0x000fcc00078e02ff */
[----:B------:R-:W2:Y:S01]  /*0f90*/  LDC R2, c[0x0][R2+0x2a4] ;  /* 0x0000a90002027b82 */ /* 0x000ea20000000800 */
[----:B------:R-:W4:Y:S01]  /*0fa0*/  F2I.U32.TRUNC.NTZ R170, R5 ;  /* 0x0000000500aa7305 */ /* 0x000f22000020f000 */
[----:B------:R-:W-:Y:S01]  /*0fb0*/  MOV R20, UR4 ;  /* 0x0000000400147c02 */ /* 0x000fe20008000f00 */
[----:B---3--:R-:W-:-:S05]  /*0fc0*/  FMUL R4, R4, UR7 ;  /* 0x0000000704047c20 */ /* 0x008fca0008400000 */
[----:B------:R-:W-:Y:S01]  /*0fd0*/  BAR.SYNC.DEFER_BLOCKING 0x0 ;  /* 0x0000000000007b1d */ /* 0x000fe20000010000 */
[----:B------:R-:W-:-:S05]  /*0fe0*/  ISETP.GE.AND P0, PT, R9, 0x1, PT ;  /* 0x000000010900780c */ /* 0x000fca0003f06270 */
[----:B------:R-:W3:Y:S02]  /*0ff0*/  F2I.U32.TRUNC.NTZ R147, R4 ;  /* 0x0000000400937305 */ /* 0x000ee4000020f000 */
[----:B------:R-:W2:Y:S01]  /*1000*/  S2UR UR36, SR_CTAID.Z ;  /* 0x00000000002479c3 */ /* 0x000ea20000002700 */
[----:B----4-:R-:W-:-:S05]  /*1010*/  IADD3 R170, PT, PT, -R170, RZ, RZ ;  /* 0x000000ffaaaa7210 */ /* 0x010fca0007ffe1ff */
[----:B-1----:R-:W-:Y:S01]  /*1020*/  IMAD R170, R3, R170, UR5 ;  /* 0x0000000503aa7e24 */ /* 0x002fe2000f8e02aa */
[----:B---3--:R-:W-:-:S05]  /*1030*/  IADD3 R147, PT, PT, -R147, RZ, RZ ;  /* 0x000000ff93937210 */ /* 0x008fca0007ffe1ff */
[----:B--2---:R-:W-:Y:S01]  /*1040*/  IMAD R147, R2, R147, UR4 ;  /* 0x0000000402937e24 */ /* 0x004fe2000f8e0293 */
[----:B------:R-:W-:Y:S06]  /*1050*/  @!P0 BRA `(.L_x_16) ;  /* 0x0000000000b88947 */ /* 0x000fec0003800000 */
[----:B------:R-:W1:Y:S01]  /*1060*/  LDC.64 R4, c[0x0][0xb18] ;  /* 0x0002c600ff047b82 */ /* 0x000e620000000a00 */
[----:B------:R-:W-:-:S07]  /*1070*/  ISETP.NE.AND P0, PT, R9, 0x1, PT ;  /* 0x000000010900780c */ /* 0x000fce0003f05270 */
[----:B------:R-:W2:Y:S08]  /*1080*/  LDC R10, c[0x0][0xb0c] ;  /* 0x0002c300ff0a7b82 */ /* 0x000eb00000000800 */
[----:B------:R-:W3:Y:S08]  /*1090*/  LDC R11, c[0x0][0x370] ;  /* 0x0000dc00ff0b7b82 */ /* 0x000ef00000000800 */
[----:B------:R-:W4:Y:S01]  /*10a0*/  LDC R12, c[0x0][0x374] ;  /* 0x0000dd00ff0c7b82 */ /* 0x000f220000000800 */
[----:B-1----:R-:W-:-:S07]  /*10b0*/  ISETP.NE.AND P1, PT, R4, 0x1, PT ;  /* 0x000000010400780c */ /* 0x002fce0003f25270 */
[----:B------:R-:W3:Y:S01]  /*10c0*/  LDC.64 R6, c[0x0][0xb10] ;  /* 0x0002c400ff067b82 */ /* 0x000ee20000000a00 */
[----:B--2---:R-:W-:-:S07]  /*10d0*/  ISETP.NE.AND P2, PT, R10, 0x1, PT ;  /* 0x000000010a00780c */ /* 0x004fce0003f45270 */
[----:B------:R-:W1:Y:S08]  /*10e0*/  LDC R8, c[0x0][0xb20] ;  /* 0x0002c800ff087b82 */ /* 0x000e700000000800 */
[----:B------:R-:W2:Y:S01]  /*10f0*/  LDC.64 R2, c[0x0][0xb28] ;  /* 0x0002ca00ff027b82 */ /* 0x000ea20000000a00 */
[----:B----4-:R-:W-:-:S04]  /*1100*/  IMAD.HI.U32 R13, R12, R5, RZ ;  /* 0x000000050c0d7227 */ /* 0x010fc800078e00ff */
[----:B------:R-:W-:-:S04]  /*1110*/  IMAD.HI.U32 R5, R20, R5, RZ ;  /* 0x0000000514057227 */ /* 0x000fc800078e00ff */
[----:B---3--:R-:W-:-:S04]  /*1120*/  IMAD.HI.U32 R14, R11, R6, RZ ;  /* 0x000000060b0e7227 */ /* 0x008fc800078e00ff */
[C---:B------:R-:W-:Y:S01]  /*1130*/  IMAD.HI.U32 R16, R21.reuse, R6, RZ ;  /* 0x0000000615107227 */ /* 0x040fe200078e00ff */
[-C--:B------:R-:W-:Y:S02]  /*1140*/  @P2 SHF.R.U32.HI R11, RZ, R7.reuse, R14 ;  /* 0x00000007ff0b2219 */ /* 0x080fe4000001160e */
[-C--:B-1----:R-:W-:Y:S02]  /*1150*/  @P1 SHF.R.U32.HI R12, RZ, R8.reuse, R13 ;  /* 0x00000008ff0c1219 */ /* 0x082fe4000001160d */
[----:B------:R-:W-:Y:S02]  /*1160*/  SHF.R.U32.HI R5, RZ, R8, R5 ;  /* 0x00000008ff057219 */ /* 0x000fe40000011605 */
[----:B------:R-:W-:Y:S02]  /*1170*/  SHF.R.U32.HI R16, RZ, R7, R16 ;  /* 0x00000007ff107219 */ /* 0x000fe40000011610 */
[----:B------:R-:W-:Y:S01]  /*1180*/  SEL R5, R20, R5, !P1 ;  /* 0x0000000514057207 */ /* 0x000fe20004800000 */
[----:B--2---:R-:W-:Y:S01]  /*1190*/  IMAD.HI.U32 R14, R12, R2, RZ ;  /* 0x000000020c0e7227 */ /* 0x004fe200078e00ff */
[----:B------:R-:W-:-:S02]  /*11a0*/  SEL R7, R21, R16, !P2 ;  /* 0x0000001015077207 */ /* 0x000fc40005000000 */
[----:B------:R-:W-:Y:S01]  /*11b0*/  IADD3 R13, PT, PT, -R5, RZ, RZ ;  /* 0x000000ff050d7210 */ /* 0x000fe20007ffe1ff */
[----:B------:R-:W-:Y:S01]  /*11c0*/  IMAD.HI.U32 R6, R11, R2, RZ ;  /* 0x000000020b067227 */ /* 0x000fe200078e00ff */
[----:B------:R-:W-:-:S03]  /*11d0*/  @P0 SHF.R.U32.HI R12, RZ, R3, R14 ;  /* 0x00000003ff0c0219 */ /* 0x000fc6000001160e */
[----:B------:R-:W-:Y:S01]  /*11e0*/  IMAD R13, R4, R13, R20 ;  /* 0x0000000d040d7224 */ /* 0x000fe200078e0214 */
[----:B------:R-:W-:Y:S01]  /*11f0*/  @P0 SHF.R.U32.HI R11, RZ, R3, R6 ;  /* 0x00000003ff0b0219 */ /* 0x000fe20000011606 */
[----:B------:R-:W-:-:S04]  /*1200*/  IMAD R12, R12, R9, RZ ;  /* 0x000000090c0c7224 */ /* 0x000fc800078e02ff */
[----:B------:R-:W-:Y:S01]  /*1210*/  IMAD R6, R11, R9, RZ ;  /* 0x000000090b067224 */ /* 0x000fe200078e02ff */
[----:B------:R-:W-:-:S04]  /*1220*/  ISETP.GE.AND P1, PT, R5, R12, PT ;  /* 0x0000000c0500720c */ /* 0x000fc80003f26270 */
[----:B------:R-:W-:Y:S01]  /*1230*/  ISETP.GE.OR P1, PT, R7, R6, P1 ;  /* 0x000000060700720c */ /* 0x000fe20000f26670 */
[----:B------:R-:W-:-:S05]  /*1240*/  IMAD.HI.U32 R6, R5, R2, RZ ;  /* 0x0000000205067227 */ /* 0x000fca00078e00ff */
[----:B------:R-:W-:-:S04]  /*1250*/  SHF.R.U32.HI R6, RZ, R3, R6 ;  /* 0x00000003ff067219 */ /* 0x000fc80000011606 */
[----:B------:R-:W-:-:S03]  /*1260*/  SEL R6, R5, R6, !P0 ;  /* 0x0000000605067207 */ /* 0x000fc60004000000 */
[----:B------:R-:W-:Y:S01]  /*1270*/  @!P1 IMAD.HI.U32 R8, R7, R2, RZ ;  /* 0x0000000207089227 */ /* 0x000fe200078e00ff */
[----:B------:R-:W-:-:S04]  /*1280*/  IADD3 R2, PT, PT, -R6, RZ, RZ ;  /* 0x000000ff06027210 */ /* 0x000fc80007ffe1ff */
[----:B------:R-:W-:Y:S01]  /*1290*/  @!P1 SHF.R.U32.HI R8, RZ, R3, R8 ;  /* 0x00000003ff089219 */ /* 0x000fe20000011608 */
[----:B------:R-:W-:-:S03]  /*12a0*/  IMAD R2, R9, R2, R5 ;  /* 0x0000000209027224 */ /* 0x000fc600078e0205 */
[----:B------:R-:W-:-:S05]  /*12b0*/  @!P1 SEL R3, R7, R8, !P0 ;  /* 0x0000000807039207 */ /* 0x000fca0004000000 */
[--C-:B------:R-:W-:Y:S02]  /*12c0*/  @!P1 IMAD.IADD R6, R6, 0x1, -R3.reuse ;  /* 0x0000000106069824 */ /* 0x100fe400078e0a03 */
[----:B------:R-:W-:Y:S01]  /*12d0*/  @!P1 IMAD R3, R2, R11, R3 ;  /* 0x0000000b02039224 */ /* 0x000fe200078e0203 */
[----:B------:R-:W-:Y:S01]  /*12e0*/  IADD3 R2, PT, PT, -R7, RZ, RZ ;  /* 0x000000ff07027210 */ /* 0x000fe20007ffe1ff */
[----:B------:R-:W-:Y:S02]  /*12f0*/  @!P1 IMAD R5, R6, R9, R7 ;  /* 0x0000000906059224 */ /* 0x000fe400078e0207 */
[----:B------:R-:W-:Y:S02]  /*1300*/  @!P1 IMAD.MOV.U32 R7, RZ, RZ, R3 ;  /* 0x000000ffff079224 */ /* 0x000fe400078e0003 */
[----:B------:R-:W-:Y:S02]  /*1310*/  IMAD R2, R10, R2, R21 ;  /* 0x000000020a027224 */ /* 0x000fe400078e0215 */
[----:B------:R-:W-:-:S02]  /*1320*/  IMAD R20, R5, R4, R13 ;  /* 0x0000000405147224 */ /* 0x000fc400078e020d */
[----:B------:R-:W-:Y:S02]  /*1330*/  IMAD R21, R7, R10, R2 ;  /* 0x0000000a07157224 */ /* 0x000fe400078e0202 */
.L_x_16:
[----:B------:R-:W1:Y:S01]  /*1340*/  LDCU UR4, c[0x0][0xb30] ;  /* 0x00016600ff0477ac */ /* 0x000e620008000800 */
[----:B------:R-:W2:Y:S08]  /*1350*/  S2UR UR37, SR_CgaCtaId ;  /* 0x00000000002579c3 */ /* 0x000eb00000008800 */
[----:B------:R-:W3:Y:S01]  /*1360*/  LDC R72, c[0x0][0xb24] ;  /* 0x0002c900ff487b82 */ /* 0x000ee20000000800 */
[----:B-1----:R-:W-:-:S09]  /*1370*/  UISETP.NE.AND UP1, UPT, UR4, 0x1, UPT ;  /* 0x000000010400788c */ /* 0x002fd2000bf25270 */
[----:B--2---:R-:W-:Y:S05]  /*1380*/  BRA.U UP1, `(.L_x_17) ;  /* 0x0000000101407547 */ /* 0x004fea000b800000 */
[----:B------:R-:W1:Y:S08]  /*1390*/  LDC.64 R4, c[0x0][0xb10] ;  /* 0x0002c400ff047b82 */ /* 0x000e700000000a00 */
[----:B------:R-:W2:Y:S08]  /*13a0*/  LDC.64 R2, c[0x0][0xb18] ;  /* 0x0002c600ff027b82 */ /* 0x000eb00000000a00 */
[----:B------:R-:W4:Y:S08]  /*13b0*/  LDC R6, c[0x0][0xb20] ;  /* 0x0002c800ff067b82 */ /* 0x000f300000000800 */
[----:B------:R-:W3:Y:S01]  /*13c0*/  LDC R8, c[0x0][0xb0c] ;  /* 0x0002c300ff087b82 */ /* 0x000ee20000000800 */
[----:B-1----:R-:W-:-:S05]  /*13d0*/  IMAD.HI.U32 R4, R21, R4, RZ ;  /* 0x0000000415047227 */ /* 0x002fca00078e00ff */
[----:B------:R-:W-:Y:S01]  /*13e0*/  SHF.R.U32.HI R4, RZ, R5, R4 ;  /* 0x00000005ff047219 */ /* 0x000fe20000011604 */
[----:B--2---:R-:W-:Y:S01]  /*13f0*/  IMAD.HI.U32 R3, R20, R3, RZ ;  /* 0x0000000314037227 */ /* 0x004fe200078e00ff */
[----:B------:R-:W-:-:S04]  /*1400*/  ISETP.NE.AND P0, PT, R2, 0x1, PT ;  /* 0x000000010200780c */ /* 0x000fc80003f05270 */
[----:B----4-:R-:W-:-:S04]  /*1410*/  SHF.R.U32.HI R3, RZ, R6, R3 ;  /* 0x00000006ff037219 */ /* 0x010fc80000011603 */
[----:B------:R-:W-:Y:S02]  /*1420*/  SEL R3, R20, R3, !P0 ;  /* 0x0000000314037207 */ /* 0x000fe40004000000 */
[----:B---3--:R-:W-:-:S04]  /*1430*/  ISETP.NE.AND P1, PT, R8, 0x1, PT ;  /* 0x000000010800780c */ /* 0x008fc80003f25270 */
[----:B------:R-:W-:-:S05]  /*1440*/  SEL R4, R21, R4, !P1 ;  /* 0x0000000415047207 */ /* 0x000fca0004800000 */
[----:B------:R-:W-:Y:S02]  /*1450*/  IMAD.IADD R5, R3, 0x1, -R4 ;  /* 0x0000000103057824 */ /* 0x000fe400078e0a04 */
[----:B------:R-:W-:Y:S02]  /*1460*/  IMAD.IADD R3, R4, 0x1, -R3 ;  /* 0x0000000104037824 */ /* 0x000fe400078e0a03 */
[----:B------:R-:W-:Y:S02]  /*1470*/  IMAD R21, R5, R8, R21 ;  /* 0x0000000805157224 */ /* 0x000fe400078e0215 */
[----:B------:R-:W-:-:S07]  /*1480*/  IMAD R20, R3, R2, R20 ;  /* 0x0000000203147224 */ /* 0x000fce00078e0214 */
.L_x_17:
[----:B------:R-:W-:Y:S01]  /*1490*/  BAR.SYNC.DEFER_BLOCKING 0x0 ;  /* 0x0000000000007b1d */ /* 0x000fe20000010000 */
[----:B------:R-:W-:Y:S01]  /*14a0*/  UISETP.NE.AND UP1, UPT, UR8, 0x2, UPT ;  /* 0x000000020800788c */ /* 0x000fe2000bf25270 */
[----:B------:R-:W-:Y:S02]  /*14b0*/  ISETP.NE.OR P5, PT, R0, 0x2, !P5 ;  /* 0x000000020000780c */ /* 0x000fe40006fa5670 */
[----:B------:R-:W-:-:S06]  /*14c0*/  LOP3.LUT R2, R185, 0x1f, RZ, 0xc0, !PT ;  /* 0x0000001fb9027812 */ /* 0x000fcc00078ec0ff */
[----:B------:R-:W-:Y:S05]  /*14d0*/  BRA.U UP1, `(.L_x_18) ;  /* 0x0000001501f47547 */ /* 0x000fea000b800000 */
[----:B------:R-:W1:Y:S01]  /*14e0*/  LDCU UR13, c[0x0][0x38c] ;  /* 0x00007180ff0d77ac */ /* 0x000e620008000800 */
[----:B------:R-:W2:Y:S01]  /*14f0*/  LDC R9, c[0x0][0x370] ;  /* 0x0000dc00ff097b82 */ /* 0x000ea20000000800 */
[----:B------:R-:W-:Y:S01]  /*1500*/  PLOP3.LUT P1, PT, PT, PT, UP2, 0x80, 0x8 ;  /* 0x000000000008781c */ /* 0x000fe20003f2f028 */
[----:B------:R-:W-:Y:S01]  /*1510*/  IMAD.MOV.U32 R15, RZ, RZ, 0x1 ;  /* 0x00000001ff0f7424 */ /* 0x000fe200078e00ff */
[----:B------:R-:W-:Y:S01]  /*1520*/  ISETP.EQ.OR P4, PT, R2, RZ, P5 ;  /* 0x000000ff0200720c */ /* 0x000fe20002f82670 */
[----:B------:R-:W-:Y:S01]  /*1530*/  IMAD.MOV.U32 R14, RZ, RZ, RZ ;  /* 0x000000ffff0e7224 */ /* 0x000fe200078e00ff */
[----:B------:R-:W-:Y:S02]  /*1540*/  PLOP3.LUT P1, PT, P1, PT, PT, 0x8, 0x80 ;  /* 0x000000000080781c */ /* 0x000fe40000f2e170 */
[----:B------:R-:W-:Y:S01]  /*1550*/  CS2R R12, SRZ ;  /* 0x00000000000c7805 */ /* 0x000fe2000001ff00 */
[----:B------:R-:W-:Y:S01]  /*1560*/  IMAD.MOV.U32 R10, RZ, RZ, 0x1 ;  /* 0x00000001ff0a7424 */ /* 0x000fe200078e00ff */
[----:B------:R-:W4:Y:S01]  /*1570*/  LDC R0, c[0x0][0x374] ;  /* 0x0000dd00ff007b82 */ /* 0x000f220000000800 */
[----:B------:R-:W2:Y:S01]  /*1580*/  LDCU.64 UR22, c[0x0][0x348] ;  /* 0x00006900ff1677ac */ /* 0x000ea20008000a00 */
[----:B------:R-:W-:Y:S01]  /*1590*/  UMOV UR6, URZ ;  /* 0x000000ff00067c82 */ /* 0x000fe20008000000 */
[----:B-1----:R-:W-:-:S04]  /*15a0*/  UIADD3 UR5, UPT, UPT, UR13, 0x1f, URZ ;  /* 0x0000001f0d057890 */ /* 0x002fc8000fffe0ff */
[----:B------:R-:W-:-:S04]  /*15b0*/  USHF.R.S32.HI UR4, URZ, 0x1f, UR5 ;  /* 0x0000001fff047899 */ /* 0x000fc80008011405 */
[----:B------:R-:W-:-:S04]  /*15c0*/  ULEA.HI UR4, UR4, UR5, URZ, 0x5 ;  /* 0x0000000504047291 */ /* 0x000fc8000f8f28ff */
[----:B------:R-:W-:Y:S02]  /*15d0*/  USHF.R.S32.HI UR15, URZ, 0x5, UR4 ;  /* 0x00000005ff0f7899 */ /* 0x000fe40008011404 */
[----:B------:R-:W-:Y:S02]  /*15e0*/  UIADD3 UR4, UPT, UPT, UR13, -0x1, URZ ;  /* 0xffffffff0d047890 */ /* 0x000fe4000fffe0ff */
[----:B------:R-:W-:Y:S02]  /*15f0*/  UISETP.LT.U32.AND UP0, UPT, UR15, 0xe, UPT ;  /* 0x0000000e0f00788c */ /* 0x000fe4000bf01070 */
[----:B------:R-:W-:Y:S02]  /*1600*/  UISETP.GE.U32.AND UP1, UPT, UR4, -0x3f, UPT ;  /* 0xffffffc10400788c */ /* 0x000fe4000bf26070 */
[----:B------:R-:W-:Y:S02]  /*1610*/  USEL UR14, UR15, 0xe, UP0 ;  /* 0x0000000e0f0e7887 */ /* 0x000fe40008000000 */
[----:B------:R-:W-:-:S02]  /*1620*/  UIADD3 UR13, UPT, UPT, UR13, 0x3e, URZ ;  /* 0x0000003e0d0d7890 */ /* 0x000fc4000fffe0ff */
[----:B------:R-:W-:Y:S02]  /*1630*/  UIADD3 UR5, UPT, UPT, UR14, -0x1, URZ ;  /* 0xffffffff0e057890 */ /* 0x000fe4000fffe0ff */
[----:B------:R-:W-:-:S03]  /*1640*/  UIADD3 UR7, UPT, UPT, UR15, -UR14, URZ ;  /* 0x8000000e0f077290 */ /* 0x000fc6000fffe0ff */
[----:B------:R-:W-:-:S04]  /*1650*/  @UP1 UIADD3 UR5, UPT, UPT, UR14, URZ, URZ ;  /* 0x000000ff0e051290 */ /* 0x000fc8000fffe0ff */
[----:B--2---:R-:W-:-:S12]  /*1660*/  UIADD3 UR5, UPT, UPT, UR5, 0x1, URZ ;  /* 0x0000000105057890 */ /* 0x004fd8000fffe0ff */
.L_x_36:
[----:B------:R-:W-:Y:S01]  /*1670*/  UISETP.NE.AND UP0, UPT, UR37, URZ, UPT ;  /* 0x000000ff2500728c */ /* 0x000fe2000bf05270 */
[----:B------:R-:W1:Y:S08]  /*1680*/  S2UR UR37, SR_CgaCtaId ;  /* 0x00000000002579c3 */ /* 0x000e700000008800 */
[----:B------:R-:W-:Y:S05]  /*1690*/  BRA.U UP0, `(.L_x_19) ;  /* 0x0000000100347547 */ /* 0x000fea000b800000 */
[----:B------:R-:W2:Y:S01]  /*16a0*/  S2R R2, SR_CgaCtaId ;  /* 0x0000000000027919 */ /* 0x000ea20000008800 */
[----:B------:R-:W-:-:S04]  /*16b0*/  MOV R3, 0x400 ;  /* 0x0000040000037802 */ /* 0x000fc80000000f00 */
[----:B--2---:R-:W-:Y:S02]  /*16c0*/  LEA R3, R2, R3, 0x18 ;  /* 0x0000000302037211 */ /* 0x004fe400078ec0ff */
[----:B------:R-:W-:-:S03]  /*16d0*/  SHF.L.U32 R2, R10, 0x1f, RZ ;  /* 0x0000001f0a027819 */ /* 0x000fc600000006ff */
[----:B------:R-:W-:-:S04]  /*16e0*/  IMAD R3, R12, 0x8, R3 ;  /* 0x000000080c037824 */ /* 0x000fc800078e0203 */
[----:B------:R-:W2:Y:S02]  /*16f0*/  SYNCS.PHASECHK.TRANS64.TRYWAIT P0, [R3+URZ+0x180], R2 ;  /* 0x00018002030075a7 */ /* 0x000ea400080011ff */
[----:B--2---:R-:W-:Y:S05]  /*1700*/  @!P0 BRA `(.L_x_20) ;  /* 0x0000009c00d08947 */ /* 0x004fea0003800000 */
.L_x_137:
[----:B------:R-:W-:Y:S01]  /*1710*/  VIADD R12, R12, 0x1 ;  /* 0x000000010c0c7836 */ /* 0x000fe20000000000 */
[----:B------:R2:W-:Y:S04]  /*1720*/  SYNCS.ARRIVE.TRANS64.A1T0 RZ, [R3+URZ+0x170], RZ ;  /* 0x000170ff03ff79a7 */ /* 0x0005e800081000ff */
[----:B------:R-:W-:-:S04]  /*1730*/  ISETP.NE.AND P0, PT, R12, 0x2, PT ;  /* 0x000000020c00780c */ /* 0x000fc80003f05270 */
[----:B------:R-:W-:Y:S02]  /*1740*/  SEL R12, R12, RZ, P0 ;  /* 0x000000ff0c0c7207 */ /* 0x000fe40000000000 */
[----:B--2---:R-:W-:-:S04]  /*1750*/  SEL R3, RZ, 0x1, P0 ;  /* 0x00000001ff037807 */ /* 0x004fc80000000000 */
[----:B------:R-:W-:-:S07]  /*1760*/  LOP3.LUT R10, R10, R3, RZ, 0x3c, !PT ;  /* 0x000000030a0a7212 */ /* 0x000fce00078e3cff */
.L_x_19:
[----:B------:R-:W-:Y:S01]  /*1770*/  UMOV UR4, 0x400 ;  /* 0x0000040000047882 */ /* 0x000fe20000000000 */
[----:B------:R-:W-:Y:S01]  /*1780*/  SHF.L.U32 R2, R15, 0x1f, RZ ;  /* 0x0000001f0f027819 */ /* 0x000fe200000006ff */
[----:B-1----:R-:W-:Y:S01]  /*1790*/  ULEA UR4, UR37, UR4, 0x18 ;  /* 0x0000000425047291 */ /* 0x002fe2000f8ec0ff */
[----:B------:R-:W-:Y:S01]  /*17a0*/  R2UR UR35, R21 ;  /* 0x00000000152372ca */ /* 0x000fe200000e0000 */
[----:B------:R-:W-:Y:S01]  /*17b0*/  UISETP.GE.U32.AND UP0, UPT, UR13, 0x3f, UPT ;  /* 0x0000003f0d00788c */ /* 0x000fe2000bf06070 */
[----:B------:R-:W-:Y:S01]  /*17c0*/  R2UR UR18, R20 ;  /* 0x00000000141272ca */ /* 0x000fe200000e0000 */
[----:B------:R-:W-:Y:S01]  /*17d0*/  ULEA UR8, UR6, UR4, 0x3 ;  /* 0x0000000406087291 */ /* 0x000fe2000f8e18ff */
[----:B------:R-:W-:-:S08]  /*17e0*/  UMOV UR21, URZ ;  /* 0x000000ff00157c82 */ /* 0x000fd00008000000 */
[----:B------:R1:W2:Y:S01]  /*17f0*/  SYNCS.PHASECHK.TRANS64.TRYWAIT P0, [UR8+0x70], R2 ;  /* 0x00007002ff0075a7 */ /* 0x0002a20008001108 */
[----:B------:R-:W-:Y:S02]  /*1800*/  USHF.L.U32 UR35, UR35, 0x7, URZ ;  /* 0x0000000723237899 */ /* 0x000fe400080006ff */
[----:B------:R-:W-:Y:S01]  /*1810*/  USHF.L.U32 UR18, UR18, 0x8, URZ ;  /* 0x0000000812127899 */ /* 0x000fe200080006ff */
[----:B------:R-:W-:Y:S11]  /*1820*/  BRA.U !UP0, `(.L_x_21) ;  /* 0x0000000108c07547 */ /* 0x000ff6000b800000 */
[----:B------:R-:W-:Y:S01]  /*1830*/  UIADD3 UR10, UPT, UPT, UR18, 0x80, URZ ;  /* 0x00000080120a7890 */ /* 0x000fe2000fffe0ff */
[----:B------:R-:W-:Y:S01]  /*1840*/  UMOV UR24, URZ ;  /* 0x000000ff00187c82 */ /* 0x000fe20008000000 */
[----:B------:R-:W-:-:S10]  /*1850*/  UMOV UR25, UR6 ;  /* 0x0000000600197c82 */ /* 0x000fd40008000000 */
.L_x_26:
[----:B-1----:R-:W-:Y:S01]  /*1860*/  ULEA UR33, UR25, UR4, 0x3 ;  /* 0x0000000419217291 */ /* 0x002fe2000f8e18ff */
[----:B--2---:R-:W-:Y:S01]  /*1870*/  @!P5 MOV R3, 0x3000 ;  /* 0x000030000003d802 */ /* 0x004fe20000000f00 */
[----:B--2---:R-:W-:Y:S10]  /*1880*/  @P0 BRA `(.L_x_22) ;  /* 0x00000000000c0947 */ /* 0x004ff40003800000 */
[----:B------:R-:W-:-:S04]  /*1890*/  SHF.L.U32 R5, R15, 0x1f, RZ ;  /* 0x0000001f0f057819 */ /* 0x000fc800000006ff */
[----:B------:R-:W2:Y:S02]  /*18a0*/  SYNCS.PHASECHK.TRANS64.TRYWAIT P0, [UR33+0x70], R5 ;  /* 0x00007005ff0075a7 */ /* 0x000ea40008001121 */
[----:B--2---:R-:W-:Y:S05]  /*18b0*/  @!P0 BRA `(.L_x_23) ;  /* 0x0000009c00788947 */ /* 0x004fea0003800000 */
.L_x_22:
[----:B------:R2:W-:Y:S01]  /*18c0*/  @!P5 SYNCS.ARRIVE.TRANS64 RZ, [UR33], R3 ;  /* 0x00000003ffffd9a7 */ /* 0x0005e20008000021 */
[----:B------:R-:W-:Y:S04]  /*18d0*/  BSSY.RECONVERGENT B0, `(.L_x_24) ;  /* 0x0000003000007945 */ /* 0x000fe80003800200 */
[----:B------:R-:W-:Y:S05]  /*18e0*/  @P4 BRA `(.L_x_25) ;  /* 0x0000000000044947 */ /* 0x000fea0003800000 */
[----:B------:R-:W-:Y:S05]  /*18f0*/  BPT.TRAP 0x1 ;  /* 0x000000040000795c */ /* 0x000fea0000300000 */
.L_x_25:
[----:B------:R-:W-:Y:S05]  /*1900*/  BSYNC.RECONVERGENT B0 ;  /* 0x0000000000007941 */ /* 0x000fea0003800200 */
.L_x_24:
[----:B------:R-:W-:Y:S02]  /*1910*/  UIADD3 UR6, UPT, UPT, UR25, 0x1, URZ ;  /* 0x0000000119067890 */ /* 0x000fe4000fffe0ff */
[----:B------:R-:W-:Y:S02]  /*1920*/  ULEA UR32, UR25, UR4, 0xc ;  /* 0x0000000419207291 */ /* 0x000fe4000f8e60ff */
[----:B------:R-:W-:Y:S02]  /*1930*/  UISETP.NE.AND UP0, UPT, UR6, 0xe, UPT ;  /* 0x0000000e0600788c */ /* 0x000fe4000bf05270 */
[----:B------:R-:W-:Y:S02]  /*1940*/  UIADD3 UR30, UP1, UPT, UR22, 0x80, URZ ;  /* 0x00000080161e7890 */ /* 0x000fe4000ff3e0ff */
[----:B------:R-:W-:Y:S02]  /*1950*/  USEL UR9, URZ, 0x1, UP0 ;  /* 0x00000001ff097887 */ /* 0x000fe40008000000 */
[----:B------:R-:W-:-:S02]  /*1960*/  USEL UR6, UR6, URZ, UP0 ;  /* 0x000000ff06067287 */ /* 0x000fc40008000000 */
[----:B------:R-:W-:Y:S02]  /*1970*/  UIADD3 UR28, UP0, UPT, UR22, 0x180, URZ ;  /* 0x00000180161c7890 */ /* 0x000fe4000ff1e0ff */
[----:B------:R-:W-:Y:S01]  /*1980*/  ULEA UR8, UR6, UR4, 0x3 ;  /* 0x0000000406087291 */ /* 0x000fe2000f8e18ff */
[----:B------:R-:W-:Y:S01]  /*1990*/  LOP3.LUT R15, R15, UR9, RZ, 0x3c, !PT ;  /* 0x000000090f0f7c12 */ /* 0x000fe2000f8e3cff */
[----:B------:R-:W-:Y:S02]  /*19a0*/  USHF.L.U32 UR34, UR24, 0x5, URZ ;  /* 0x0000000518227899 */ /* 0x000fe400080006ff */
[----:B------:R-:W-:Y:S01]  /*19b0*/  UIADD3.X UR31, UPT, UPT, URZ, UR23, URZ, UP1, !UPT ;  /* 0x00000017ff1f7290 */ /* 0x000fe20008ffe4ff */
[----:B-1----:R-:W-:Y:S01]  /*19c0*/  SHF.L.U32 R2, R15, 0x1f, RZ ;  /* 0x0000001f0f027819 */ /* 0x002fe200000006ff */
[----:B------:R-:W-:Y:S02]  /*19d0*/  UIADD3 UR32, UPT, UPT, UR32, 0xc400, URZ ;  /* 0x0000c40020207890 */ /* 0x000fe4000fffe0ff */
[----:B------:R-:W-:Y:S01]  /*19e0*/  UIADD3.X UR29, UPT, UPT, URZ, UR23, URZ, UP0, !UPT ;  /* 0x00000017ff1d7290 */ /* 0x000fe200087fe4ff */
[----:B------:R1:W1:Y:S01]  /*19f0*/  SYNCS.PHASECHK.TRANS64.TRYWAIT P0, [UR8+0x70], R2 ;  /* 0x00007002ff0075a7 */ /* 0x0002620008001108 */
[----:B------:R-:W-:Y:S01]  /*1a00*/  ULEA UR8, UR25, UR4, 0xd ;  /* 0x0000000419087291 */ /* 0x000fe2000f8e68ff */
[----:B------:R-:W-:Y:S01]  /*1a10*/  UMOV UR26, 0x0 ;  /* 0x00000000001a7882 */ /* 0x000fe20000000000 */
[----:B------:R-:W-:-:S02]  /*1a20*/  UMOV UR27, 0x10000000 ;  /* 0x10000000001b7882 */ /* 0x000fc40000000000 */
[----:B------:R-:W-:Y:S01]  /*1a30*/  UIADD3 UR16, UPT, UPT, UR8, 0x1a400, URZ ;  /* 0x0001a40008107890 */ /* 0x000fe2000fffe0ff */
[----:B------:R1:W-:Y:S01]  /*1a40*/  UTMALDG.3D [UR32], [UR30], desc[UR26] ;  /* 0x00001a201e0075b4 */ /* 0x0003e20008011000 */
[----:B------:R-:W-:Y:S01]  /*1a50*/  UIADD3 UR8, UPT, UPT, UR8, 0x1b400, URZ ;  /* 0x0001b40008087890 */ /* 0x000fe2000fffe0ff */
[----:B------:R-:W-:Y:S01]  /*1a60*/  UMOV UR17, UR33 ;  /* 0x0000002100117c82 */ /* 0x000fe20008000000 */
[----:B------:R-:W-:Y:S01]  /*1a70*/  UMOV UR20, UR36 ;  /* 0x0000002400147c82 */ /* 0x000fe20008000000 */
[----:B------:R-:W-:Y:S01]  /*1a80*/  UMOV UR19, UR34 ;  /* 0x0000002200137c82 */ /* 0x000fe20008000000 */
[----:B------:R-:W-:Y:S01]  /*1a90*/  UMOV UR12, UR36 ;  /* 0x00000024000c7c82 */ /* 0x000fe20008000000 */
[----:B------:R-:W-:Y:S01]  /*1aa0*/  UMOV UR9, UR33 ;  /* 0x0000002100097c82 */ /* 0x000fe20008000000 */
[----:B------:R-:W-:Y:S01]  /*1ab0*/  UMOV UR11, UR34 ;  /* 0x00000022000b7c82 */ /* 0x000fe20008000000 */
[----:B------:R1:W-:Y:S01]  /*1ac0*/  UTMALDG.3D [UR16], [UR28], desc[UR26] ;  /* 0x00001a101c0075b4 */ /* 0x0003e20008011000 */
[----:B------:R-:W-:Y:S01]  /*1ad0*/  UIADD3 UR24, UPT, UPT, UR24, 0x1, URZ ;  /* 0x0000000118187890 */ /* 0x000fe2000fffe0ff */
[----:B------:R-:W-:Y:S01]  /*1ae0*/  UMOV UR21, UR5 ;  /* 0x0000000500157c82 */ /* 0x000fe20008000000 */
[----:B------:R-:W-:-:S02]  /*1af0*/  UMOV UR25, UR6 ;  /* 0x0000000600197c82 */ /* 0x000fc40008000000 */
[----:B------:R-:W-:Y:S01]  /*1b00*/  UISETP.NE.AND UP0, UPT, UR24, UR5, UPT ;  /* 0x000000051800728c */ /* 0x000fe2000bf05270 */
[----:B------:R1:W-:Y:S08]  /*1b10*/  UTMALDG.3D [UR8], [UR28], desc[UR26] ;  /* 0x00001a081c0075b4 */ /* 0x0003f00008011000 */
[----:B------:R-:W-:Y:S05]  /*1b20*/  BRA.U UP0, `(.L_x_26) ;  /* 0xfffffffd004c7547 */ /* 0x000fea000b83ffff */
.L_x_21:
[----:B-1----:R-:W-:Y:S01]  /*1b30*/  ULEA UR8, UR6, UR4, 0x3 ;  /* 0x0000000406087291 */ /* 0x002fe2000f8e18ff */
[----:B------:R-:W-:Y:S01]  /*1b40*/  SHF.L.U32 R2, R15, 0x1f, RZ ;  /* 0x0000001f0f027819 */ /* 0x000fe200000006ff */
[----:B------:R-:W-:Y:S01]  /*1b50*/  @!P1 SYNCS.ARRIVE.TRANS64.A1T0 RZ, [UR4+0x128], RZ ;  /* 0x000128ffffff99a7 */ /* 0x000fe20008100004 */
[----:B------:R-:W-:-:S06]  /*1b60*/  UISETP.GT.AND UP0, UPT, UR15, UR14, UPT ;  /* 0x0000000e0f00728c */ /* 0x000fcc000bf04270 */
[----:B--2---:R1:W2:Y:S03]  /*1b70*/  SYNCS.PHASECHK.TRANS64.TRYWAIT P0, [UR8+0x70], R2 ;  /* 0x00007002ff0075a7 */ /* 0x0042a60008001108 */
[----:B------:R-:W-:Y:S05]  /*1b80*/  BRA.U !UP0, `(.L_x_27) ;  /* 0x0000000108c47547 */ /* 0x000fea000b800000 */
[----:B------:R-:W-:Y:S02]  /*1b90*/  UIADD3 UR29, UPT, UPT, UR7, UR21, URZ ;  /* 0x00000015071d7290 */ /* 0x000fe4000fffe0ff */
[----:B------:R-:W-:Y:S01]  /*1ba0*/  UIADD3 UR10, UPT, UPT, UR18, 0x80, URZ ;  /* 0x00000080120a7890 */ /* 0x000fe2000fffe0ff */
[----:B------:R-:W-:-:S11]  /*1bb0*/  UMOV UR34, UR6 ;  /* 0x0000000600227c82 */ /* 0x000fd60008000000 */
.L_x_32:
[----:B-1----:R-:W-:Y:S01]  /*1bc0*/  ULEA UR25, UR34, UR4, 0x3 ;  /* 0x0000000422197291 */ /* 0x002fe2000f8e18ff */
[----:B--2---:R-:W-:Y:S01]  /*1bd0*/  @!P5 MOV R3, 0x3000 ;  /* 0x000030000003d802 */ /* 0x004fe20000000f00 */
[----:B--2---:R-:W-:Y:S10]  /*1be0*/  @P0 BRA `(.L_x_28) ;  /* 0x00000000000c0947 */ /* 0x004ff40003800000 */
[----:B------:R-:W-:-:S04]  /*1bf0*/  SHF.L.U32 R5, R15, 0x1f, RZ ;  /* 0x0000001f0f057819 */ /* 0x000fc800000006ff */
[----:B------:R-:W2:Y:S02]  /*1c00*/  SYNCS.PHASECHK.TRANS64.TRYWAIT P0, [UR25+0x70], R5 ;  /* 0x00007005ff0075a7 */ /* 0x000ea40008001119 */
[----:B--2---:R-:W-:Y:S05]  /*1c10*/  @!P0 BRA `(.L_x_29) ;  /* 0x0000009800b88947 */ /* 0x004fea0003800000 */
.L_x_28:
[----:B------:R2:W-:Y:S01]  /*1c20*/  @!P5 SYNCS.ARRIVE.TRANS64 RZ, [UR25], R3 ;  /* 0x00000003ffffd9a7 */ /* 0x0005e20008000019 */
[----:B------:R-:W-:Y:S04]  /*1c30*/  BSSY.RECONVERGENT B0, `(.L_x_30) ;  /* 0x0000003000007945 */ /* 0x000fe80003800200 */
[----:B------:R-:W-:Y:S05]  /*1c40*/  @P4 BRA `(.L_x_31) ;  /* 0x0000000000044947 */ /* 0x000fea0003800000 */
[----:B------:R-:W-:Y:S05]  /*1c50*/  BPT.TRAP 0x1 ;  /* 0x000000040000795c */ /* 0x000fea0000300000 */
.L_x_31:
[----:B------:R-:W-:Y:S05]  /*1c60*/  BSYNC.RECONVERGENT B0 ;  /* 0x0000000000007941 */ /* 0x000fea0003800200 */
.L_x_30:
        /* <DEDUP_REMOVED lines=10> */
[----:B------:R-:W-:Y:S01]  /*1d10*/  UIADD3 UR24, UPT, UPT, UR24, 0xc400, URZ ;  /* 0x0000c40018187890 */ /* 0x000fe2000fffe0ff */
[----:B-1----:R-:W-:Y:S01]  /*1d20*/  SHF.L.U32 R2, R15, 0x1f, RZ ;  /* 0x0000001f0f027819 */ /* 0x002fe200000006ff */
[----:B------:R-:W-:Y:S02]  /*1d30*/  UIADD3.X UR39, UPT, UPT, URZ, UR23, URZ, UP1, !UPT ;  /* 0x00000017ff277290 */ /* 0x000fe40008ffe4ff */
[----:B------:R-:W-:Y:S01]  /*1d40*/  UIADD3.X UR33, UPT, UPT, URZ, UR23, URZ, UP0, !UPT ;  /* 0x00000017ff217290 */ /* 0x000fe200087fe4ff */
[----:B------:R1:W1:Y:S01]  /*1d50*/  SYNCS.PHASECHK.TRANS64.TRYWAIT P0, [UR8+0x70], R2 ;  /* 0x00007002ff0075a7 */ /* 0x0002620008001108 */
[----:B------:R-:W-:Y:S01]  /*1d60*/  ULEA UR8, UR34, UR4, 0xd ;  /* 0x0000000422087291 */ /* 0x000fe2000f8e68ff */
[----:B------:R-:W-:Y:S01]  /*1d70*/  UMOV UR30, 0x0 ;  /* 0x00000000001e7882 */ /* 0x000fe20000000000 */
[----:B------:R-:W-:-:S02]  /*1d80*/  UMOV UR31, 0x10000000 ;  /* 0x10000000001f7882 */ /* 0x000fc40000000000 */
[----:B------:R-:W-:Y:S02]  /*1d90*/  UIADD3 UR16, UPT, UPT, UR8, 0x1a400, URZ ;  /* 0x0001a40008107890 */ /* 0x000fe4000fffe0ff */
[----:B------:R-:W-:Y:S01]  /*1da0*/  UIADD3 UR8, UPT, UPT, UR8, 0x1b400, URZ ;  /* 0x0001b40008087890 */ /* 0x000fe2000fffe0ff */
[----:B------:R-:W-:Y:S01]  /*1db0*/  UMOV UR27, UR35 ;  /* 0x00000023001b7c82 */ /* 0x000fe20008000000 */
[----:B------:R-:W-:Y:S01]  /*1dc0*/  UMOV UR28, UR36 ;  /* 0x00000024001c7c82 */ /* 0x000fe20008000000 */
[----:B------:R-:W-:Y:S01]  /*1dd0*/  UMOV UR17, UR25 ;  /* 0x0000001900117c82 */ /* 0x000fe20008000000 */
[----:B------:R-:W-:Y:S01]  /*1de0*/  UMOV UR20, UR36 ;  /* 0x0000002400147c82 */ /* 0x000fe20008000000 */
[----:B------:R-:W-:Y:S01]  /*1df0*/  UMOV UR19, UR26 ;  /* 0x0000001a00137c82 */ /* 0x000fe20008000000 */
[----:B------:R-:W-:Y:S01]  /*1e00*/  UMOV UR12, UR36 ;  /* 0x00000024000c7c82 */ /* 0x000fe20008000000 */
[----:B------:R-:W-:Y:S01]  /*1e10*/  UMOV UR9, UR25 ;  /* 0x0000001900097c82 */ /* 0x000fe20008000000 */
[----:B------:R1:W-:Y:S01]  /*1e20*/  UTMALDG.3D [UR24], [UR38], desc[UR30] ;  /* 0x00001e18260075b4 */ /* 0x0003e20008011000 */
[----:B------:R-:W-:Y:S01]  /*1e30*/  UMOV UR11, UR26 ;  /* 0x0000001a000b7c82 */ /* 0x000fe20008000000 */
[----:B------:R-:W-:Y:S01]  /*1e40*/  UIADD3 UR21, UPT, UPT, UR21, 0x1, URZ ;  /* 0x0000000115157890 */ /* 0x000fe2000fffe0ff */
[----:B------:R-:W-:-:S03]  /*1e50*/  UMOV UR34, UR6 ;  /* 0x0000000600227c82 */ /* 0x000fc60008000000 */
[----:B------:R-:W-:Y:S01]  /*1e60*/  UISETP.NE.AND UP0, UPT, UR21, UR29, UPT ;  /* 0x0000001d1500728c */ /* 0x000fe2000bf05270 */
[----:B------:R1:W-:Y:S01]  /*1e70*/  UTMALDG.3D [UR16], [UR32], desc[UR30] ;  /* 0x00001e10200075b4 */ /* 0x0003e20008011000 */
[----:B------:R1:W-:Y:S07]  /*1e80*/  UTMALDG.3D [UR8], [UR32], desc[UR30] ;  /* 0x00001e08200075b4 */ /* 0x0003ee0008011000 */
[----:B------:R-:W-:Y:S05]  /*1e90*/  BRA.U UP0, `(.L_x_32) ;  /* 0xfffffffd00487547 */ /* 0x000fea000b83ffff */
.L_x_27:
[C---:B-1----:R-:W-:Y:S01]  /*1ea0*/  LEA R2, R14.reuse, UR4, 0x3 ;  /* 0x000000040e027c11 */ /* 0x042fe2000f8e18ff */
[----:B------:R-:W-:Y:S01]  /*1eb0*/  NOP ;  /* 0x0000000000007918 */ /* 0x000fe20000000000 */
[----:B--2---:R-:W-:Y:S02]  /*1ec0*/  SHF.L.U32 R3, R13, 0x1f, RZ ;  /* 0x0000001f0d037819 */ /* 0x004fe400000006ff */
[----:B------:R-:W-:Y:S02]  /*1ed0*/  LEA R4, R14, UR4, 0x4 ;  /* 0x000000040e047c11 */ /* 0x000fe4000f8e20ff */
[----:B------:R-:W1:Y:S02]  /*1ee0*/  SYNCS.PHASECHK.TRANS64.TRYWAIT P0, [R2+URZ+0x130], R3 ;  /* 0x00013003020075a7 */ /* 0x000e6400080011ff */
[----:B-1----:R-:W-:Y:S05]  /*1ef0*/  @!P0 BRA `(.L_x_33) ;  /* 0x0000009800188947 */ /* 0x002fea0003800000 */
.L_x_140:
[----:B------:R-:W2:Y:S01]  /*1f00*/  LDS.128 R4, [R4+0x1a0] ;  /* 0x0001a00004047984 */ /* 0x000ea20000000c00 */
[----:B---3--:R-:W-:Y:S01]  /*1f10*/  ISETP.GE.AND P0, PT, R72, 0x1, PT ;  /* 0x000000014800780c */ /* 0x008fe20003f06270 */
[----:B-1----:R-:W-:Y:S01]  /*1f20*/  VIADD R2, R2, 0x140 ;  /* 0x0000014002027836 */ /* 0x002fe20000000000 */
[----:B------:R-:W-:Y:S01]  /*1f30*/  @!PT LDS RZ, [RZ] ;  /* 0x00000000fffff984 */ /* 0x000fe20000000800 */
[----:B------:R-:W-:Y:S01]  /*1f40*/  @!PT LDS RZ, [RZ] ;  /* 0x00000000fffff984 */ /* 0x000fe20000000800 */
[----:B------:R-:W-:Y:S01]  /*1f50*/  @!PT LDS RZ, [RZ] ;  /* 0x00000000fffff984 */ /* 0x000fe20000000800 */
[----:B------:R-:W-:Y:S01]  /*1f60*/  @!PT LDS RZ, [RZ] ;  /* 0x00000000fffff984 */ /* 0x000fe20000000800 */
[----:B------:R1:W-:Y:S06]  /*1f70*/  MEMBAR.ALL.CTA ;  /* 0x0000000000007992 */ /* 0x0003ec0000008000 */
[----:B-1----:R-:W1:Y:S01]  /*1f80*/  FENCE.VIEW.ASYNC.S ;  /* 0x00000000000073c6 */ /* 0x002e620000000000 */
[----:B------:R-:W-:-:S04]  /*1f90*/  PRMT R2, RZ, 0x654, R2 ;  /* 0x00000654ff027816 */ /* 0x000fc80000000002 */
[----:B-1----:R1:W-:Y:S01]  /*1fa0*/  SYNCS.ARRIVE.TRANS64.RED.A1T0 RZ, [R2+URZ], RZ ;  /* 0x000000ff02ff79a7 */ /* 0x0023e200081004ff */
[----:B--2---:R-:W-:-:S13]  /*1fb0*/  LOP3.LUT P2, RZ, R6, 0x1, RZ, 0xc0, !PT ;  /* 0x0000000106ff7812 */ /* 0x004fda000784c0ff */
[----:B------:R-:W-:Y:S01]  /*1fc0*/  @P2 SHF.R.U32.HI R3, RZ, 0x10, R5 ;  /* 0x00000010ff032819 */ /* 0x000fe20000011605 */
[----:B------:R-:W-:Y:S01]  /*1fd0*/  VOTEU.ANY UP0, P2 ;  /* 0x0000000000ff7886 */ /* 0x000fe20001000100 */
[----:B------:R-:W-:Y:S02]  /*1fe0*/  @P2 MOV R11, R4 ;  /* 0x00000004000b2202 */ /* 0x000fe40000000f00 */
[----:B------:R-:W-:Y:S02]  /*1ff0*/  @P2 R2UR.BROADCAST UR8, R3 ;  /* 0x00000000030822ca */ /* 0x000fe400008e0000 */
[----:B------:R-:W-:-:S11]  /*2000*/  @P2 LOP3.LUT R8, R5, 0xffff, RZ, 0xc0, !PT ;  /* 0x0000ffff05082812 */ /* 0x000fd600078ec0ff */
[----:B------:R-:W-:Y:S01]  /*2010*/  @UP0 UMOV UR36, UR8 ;  /* 0x0000000800240c82 */ /* 0x000fe20008000000 */
[----:B-1----:R-:W-:Y:S05]  /*2020*/  @!P0 BRA `(.L_x_34) ;  /* 0x0000000000b88947 */ /* 0x002fea0003800000 */
[----:B------:R-:W4:Y:S01]  /*2030*/  LDC.64 R4, c[0x0][0xb18] ;  /* 0x0002c600ff047b82 */ /* 0x000f220000000a00 */
[----:B------:R-:W-:-:S07]  /*2040*/  ISETP.NE.AND P3, PT, R72, 0x1, PT ;  /* 0x000000014800780c */ /* 0x000fce0003f65270 */
[----:B------:R-:W1:Y:S08]  /*2050*/  LDC.64 R6, c[0x0][0xb10] ;  /* 0x0002c400ff067b82 */ /* 0x000e700000000a00 */
[----:B------:R-:W2:Y:S08]  /*2060*/  LDC R16, c[0x0][0xb20] ;  /* 0x0002c800ff107b82 */ /* 0x000eb00000000800 */
[----:B------:R-:W3:Y:S01]  /*2070*/  LDC R18, c[0x0][0xb0c] ;  /* 0x0002c300ff127b82 */ /* 0x000ee20000000800 */
[----:B----4-:R-:W-:Y:S01]  /*2080*/  IMAD.HI.U32 R17, R0, R5, RZ ;  /* 0x0000000500117227 */ /* 0x010fe200078e00ff */
[----:B------:R-:W-:-:S03]  /*2090*/  ISETP.NE.AND P0, PT, R4, 0x1, PT ;  /* 0x000000010400780c */ /* 0x000fc60003f05270 */
[----:B------:R-:W-:-:S03]  /*20a0*/  IMAD.HI.U32 R5, R8, R5, RZ ;  /* 0x0000000508057227 */ /* 0x000fc600078e00ff */
[----:B------:R-:W4:Y:S01]  /*20b0*/  LDC.64 R2, c[0x0][0xb28] ;  /* 0x0002ca00ff027b82 */ /* 0x000f220000000a00 */
[----:B-1----:R-:W-:-:S04]  /*20c0*/  IMAD.HI.U32 R20, R9, R6, RZ ;  /* 0x0000000609147227 */ /* 0x002fc800078e00ff */
[----:B------:R-:W-:Y:S01]  /*20d0*/  IMAD.HI.U32 R22, R11, R6, RZ ;  /* 0x000000060b167227 */ /* 0x000fe200078e00ff */
[----:B------:R-:W-:Y:S02]  /*20e0*/  SHF.R.U32.HI R20, RZ, R7, R20 ;  /* 0x00000007ff147219 */ /* 0x000fe40000011614 */
[-C--:B--2---:R-:W-:Y:S02]  /*20f0*/  SHF.R.U32.HI R17, RZ, R16.reuse, R17 ;  /* 0x00000010ff117219 */ /* 0x084fe40000011611 */
[----:B------:R-:W-:Y:S02]  /*2100*/  SHF.R.U32.HI R5, RZ, R16, R5 ;  /* 0x00000010ff057219 */ /* 0x000fe40000011605 */
[----:B------:R-:W-:Y:S02]  /*2110*/  SEL R17, R0, R17, !P0 ;  /* 0x0000001100117207 */ /* 0x000fe40004000000 */
[----:B------:R-:W-:Y:S02]  /*2120*/  SHF.R.U32.HI R22, RZ, R7, R22 ;  /* 0x00000007ff167219 */ /* 0x000fe40000011616 */
[----:B---3--:R-:W-:-:S02]  /*2130*/  ISETP.NE.AND P1, PT, R18, 0x1, PT ;  /* 0x000000011200780c */ /* 0x008fc40003f25270 */
[----:B------:R-:W-:Y:S02]  /*2140*/  SEL R5, R8, R5, !P0 ;  /* 0x0000000508057207 */ /* 0x000fe40004000000 */
[----:B------:R-:W-:Y:S02]  /*2150*/  SEL R19, R9, R20, !P1 ;  /* 0x0000001409137207 */ /* 0x000fe40004800000 */
[----:B------:R-:W-:Y:S01]  /*2160*/  SEL R7, R11, R22, !P1 ;  /* 0x000000160b077207 */ /* 0x000fe20004800000 */
[----:B----4-:R-:W-:-:S04]  /*2170*/  IMAD.HI.U32 R20, R17, R2, RZ ;  /* 0x0000000211147227 */ /* 0x010fc800078e00ff */
[----:B------:R-:W-:Y:S01]  /*2180*/  IMAD.HI.U32 R6, R19, R2, RZ ;  /* 0x0000000213067227 */ /* 0x000fe200078e00ff */
[----:B------:R-:W-:-:S04]  /*2190*/  @P3 SHF.R.U32.HI R17, RZ, R3, R20 ;  /* 0x00000003ff113219 */ /* 0x000fc80000011614 */
[----:B------:R-:W-:Y:S01]  /*21a0*/  @P3 SHF.R.U32.HI R19, RZ, R3, R6 ;  /* 0x00000003ff133219 */ /* 0x000fe20000011606 */
[----:B------:R-:W-:-:S04]  /*21b0*/  IMAD R17, R72, R17, RZ ;  /* 0x0000001148117224 */ /* 0x000fc800078e02ff */
[----:B------:R-:W-:Y:S01]  /*21c0*/  IMAD R6, R72, R19, RZ ;  /* 0x0000001348067224 */ /* 0x000fe200078e02ff */
[C---:B------:R-:W-:Y:S02]  /*21d0*/  ISETP.GE.AND P0, PT, R5.reuse, R17, PT ;  /* 0x000000110500720c */ /* 0x040fe40003f06270 */
[----:B------:R-:W-:Y:S02]  /*21e0*/  IADD3 R17, PT, PT, -R5, RZ, RZ ;  /* 0x000000ff05117210 */ /* 0x000fe40007ffe1ff */
[----:B------:R-:W-:Y:S01]  /*21f0*/  ISETP.GE.OR P0, PT, R7, R6, P0 ;  /* 0x000000060700720c */ /* 0x000fe20000706670 */
[----:B------:R-:W-:-:S04]  /*2200*/  IMAD.HI.U32 R6, R5, R2, RZ ;  /* 0x0000000205067227 */ /* 0x000fc800078e00ff */
[----:B------:R-:W-:Y:S01]  /*2210*/  IMAD R8, R4, R17, R8 ;  /* 0x0000001104087224 */ /* 0x000fe200078e0208 */
[----:B------:R-:W-:-:S04]  /*2220*/  SHF.R.U32.HI R6, RZ, R3, R6 ;  /* 0x00000003ff067219 */ /* 0x000fc80000011606 */
[----:B------:R-:W-:-:S03]  /*2230*/  SEL R6, R5, R6, !P3 ;  /* 0x0000000605067207 */ /* 0x000fc60005800000 */
[----:B------:R-:W-:-:S04]  /*2240*/  @!P0 IMAD.HI.U32 R16, R7, R2, RZ ;  /* 0x0000000207108227 */ /* 0x000fc800078e00ff */
[----:B------:R-:W-:Y:S01]  /*2250*/  IMAD.MOV R2, RZ, RZ, -R6 ;  /* 0x000000ffff027224 */ /* 0x000fe200078e0a06 */
[----:B------:R-:W-:-:S03]  /*2260*/  @!P0 SHF.R.U32.HI R16, RZ, R3, R16 ;  /* 0x00000003ff108219 */ /* 0x000fc60000011610 */
[----:B------:R-:W-:Y:S01]  /*2270*/  IMAD R2, R72, R2, R5 ;  /* 0x0000000248027224 */ /* 0x000fe200078e0205 */
        /* <DEDUP_REMOVED lines=9> */
.L_x_34:
[----:B------:R-:W1:Y:S02]  /*2310*/  LDCU UR8, c[0x0][0xb30] ;  /* 0x00016600ff0877ac */ /* 0x000e640008000800 */
[----:B-1----:R-:W-:-:S09]  /*2320*/  UISETP.NE.AND UP0, UPT, UR8, 0x1, UPT ;  /* 0x000000010800788c */ /* 0x002fd2000bf05270 */
[----:B------:R-:W-:Y:S05]  /*2330*/  BRA.U UP0, `(.L_x_35) ;  /* 0x0000000100407547 */ /* 0x000fea000b800000 */
[----:B------:R-:W1:Y:S08]  /*2340*/  LDC.64 R4, c[0x0][0xb10] ;  /* 0x0002c400ff047b82 */ /* 0x000e700000000a00 */
[----:B------:R-:W2:Y:S08]  /*2350*/  LDC.64 R2, c[0x0][0xb18] ;  /* 0x0002c600ff027b82 */ /* 0x000eb00000000a00 */
[----:B------:R-:W3:Y:S08]  /*2360*/  LDC R6, c[0x0][0xb20] ;  /* 0x0002c800ff067b82 */ /* 0x000ef00000000800 */
[----:B------:R-:W4:Y:S01]  /*2370*/  LDC R16, c[0x0][0xb0c] ;  /* 0x0002c300ff107b82 */ /* 0x000f220000000800 */
[----:B-1----:R-:W-:-:S05]  /*2380*/  IMAD.HI.U32 R4, R11, R4, RZ ;  /* 0x000000040b047227 */ /* 0x002fca00078e00ff */
[----:B------:R-:W-:Y:S01]  /*2390*/  SHF.R.U32.HI R4, RZ, R5, R4 ;  /* 0x00000005ff047219 */ /* 0x000fe20000011604 */
[----:B--2---:R-:W-:Y:S01]  /*23a0*/  IMAD.HI.U32 R3, R8, R3, RZ ;  /* 0x0000000308037227 */ /* 0x004fe200078e00ff */
[----:B------:R-:W-:-:S04]  /*23b0*/  ISETP.NE.AND P0, PT, R2, 0x1, PT ;  /* 0x000000010200780c */ /* 0x000fc80003f05270 */
[----:B---3--:R-:W-:-:S04]  /*23c0*/  SHF.R.U32.HI R3, RZ, R6, R3 ;  /* 0x00000006ff037219 */ /* 0x008fc80000011603 */
[----:B------:R-:W-:Y:S02]  /*23d0*/  SEL R3, R8, R3, !P0 ;  /* 0x0000000308037207 */ /* 0x000fe40004000000 */
[----:B----4-:R-:W-:-:S04]  /*23e0*/  ISETP.NE.AND P1, PT, R16, 0x1, PT ;  /* 0x000000011000780c */ /* 0x010fc80003f25270 */
[----:B------:R-:W-:-:S05]  /*23f0*/  SEL R4, R11, R4, !P1 ;  /* 0x000000040b047207 */ /* 0x000fca0004800000 */
[----:B------:R-:W-:Y:S02]  /*2400*/  IMAD.IADD R5, R3, 0x1, -R4 ;  /* 0x0000000103057824 */ /* 0x000fe400078e0a04 */
[----:B------:R-:W-:Y:S02]  /*2410*/  IMAD.IADD R3, R4, 0x1, -R3 ;  /* 0x0000000104037824 */ /* 0x000fe400078e0a03 */
[----:B------:R-:W-:Y:S02]  /*2420*/  IMAD R11, R5, R16, R11 ;  /* 0x00000010050b7224 */ /* 0x000fe400078e020b */
[----:B------:R-:W-:-:S07]  /*2430*/  IMAD R8, R3, R2, R8 ;  /* 0x0000000203087224 */ /* 0x000fce00078e0208 */
.L_x_35:
[----:B------:R-:W-:Y:S01]  /*2440*/  VIADD R14, R14, 0x1 ;  /* 0x000000010e0e7836 */ /* 0x000fe20000000000 */
[----:B------:R-:W-:Y:S01]  /*2450*/  PLOP3.LUT P1, PT, PT, PT, PT, 0x80, 0x8 ;  /* 0x000000000008781c */ /* 0x000fe20003f2f070 */
[----:B------:R-:W-:Y:S02]  /*2460*/  IMAD.IADD R21, R11, 0x1, R170 ;  /* 0x000000010b157824 */ /* 0x000fe400078e02aa */
[----:B------:R-:W-:Y:S01]  /*2470*/  IMAD.IADD R20, R8, 0x1, R147 ;  /* 0x0000000108147824 */ /* 0x000fe200078e0293 */
[----:B------:R-:W-:-:S04]  /*2480*/  ISETP.NE.AND P0, PT, R14, 0x2, PT ;  /* 0x000000020e00780c */ /* 0x000fc80003f05270 */
[----:B------:R-:W-:Y:S02]  /*2490*/  SEL R2, RZ, 0x1, P0 ;  /* 0x00000001ff027807 */ /* 0x000fe40000000000 */
[----:B------:R-:W-:Y:S02]  /*24a0*/  SEL R14, R14, RZ, P0 ;  /* 0x000000ff0e0e7207 */ /* 0x000fe40000000000 */
[----:B------:R-:W-:Y:S01]  /*24b0*/  LOP3.LUT R13, R13, R2, RZ, 0x3c, !PT ;  /* 0x000000020d0d7212 */ /* 0x000fe200078e3cff */
[----:B------:R-:W-:Y:S06]  /*24c0*/  @P2 BRA `(.L_x_36) ;  /* 0xfffffff000682947 */ /* 0x000fec000383ffff */
[----:B------:R-:W-:Y:S01]  /*24d0*/  UIADD3 UR4, UPT, UPT, UR4, 0x70, URZ ;  /* 0x0000007004047890 */ /* 0x000fe2000fffe0ff */
[----:B------:R-:W-:-:S03]  /*24e0*/  SHF.L.U32 R3, R15, 0x1f, RZ ;  /* 0x0000001f0f037819 */ /* 0x000fc600000006ff */
[----:B------:R-:W-:-:S09]  /*24f0*/  ULEA UR5, UR6, UR4, 0x3 ;  /* 0x0000000406057291 */ /* 0x000fd2000f8e18ff */
[----:B------:R-:W1:Y:S02]  /*2500*/  SYNCS.PHASECHK.TRANS64.TRYWAIT P0, [UR5], R3 ;  /* 0x00000003ff0075a7 */ /* 0x000e640008001105 */
[----:B-1----:R-:W-:Y:S05]  /*2510*/  @!P0 BRA `(.L_x_37) ;  /* 0x0000009000a48947 */ /* 0x002fea0003800000 */
.L_x_142:
[----:B------:R-:W-:-:S04]  /*2520*/  UIADD3 UR6, UPT, UPT, UR6, 0x1, URZ ;  /* 0x0000000106067890 */ /* 0x000fc8000fffe0ff */
[----:B------:R-:W-:-:S04]  /*2530*/  UISETP.NE.AND UP0, UPT, UR6, 0xe, UPT ;  /* 0x0000000e0600788c */ /* 0x000fc8000bf05270 */
[----:B------:R-:W-:Y:S02]  /*2540*/  USEL UR7, URZ, 0x1, UP0 ;  /* 0x00000001ff077887 */ /* 0x000fe40008000000 */
[----:B------:R-:W-:-:S04]  /*2550*/  USEL UR6, UR6, URZ, UP0 ;  /* 0x000000ff06067287 */ /* 0x000fc80008000000 */
[----:B------:R-:W-:Y:S01]  /*2560*/  ULEA UR5, UR6, UR4, 0x3 ;  /* 0x0000000406057291 */ /* 0x000fe2000f8e18ff */
[----:B------:R-:W-:-:S04]  /*2570*/  LOP3.LUT R2, R15, UR7, RZ, 0x3c, !PT ;  /* 0x000000070f027c12 */ /* 0x000fc8000f8e3cff */
[----:B-1----:R-:W-:-:S04]  /*2580*/  SHF.L.U32 R3, R2, 0x1f, RZ ;  /* 0x0000001f02037819 */ /* 0x002fc800000006ff */
[----:B------:R-:W1:Y:S02]  /*2590*/  SYNCS.PHASECHK.TRANS64.TRYWAIT P0, [UR5], R3 ;  /* 0x00000003ff0075a7 */ /* 0x000e640008001105 */
[----:B-1----:R-:W-:Y:S05]  /*25a0*/  @!P0 BRA `(.L_x_38) ;  /* 0x0000009000988947 */ /* 0x002fea0003800000 */
.L_x_144:
        /* <DEDUP_REMOVED lines=9> */
.L_x_146:
        /* <DEDUP_REMOVED lines=9> */
.L_x_148:
        /* <DEDUP_REMOVED lines=9> */
.L_x_150:
        /* <DEDUP_REMOVED lines=9> */
.L_x_152:
        /* <DEDUP_REMOVED lines=9> */
.L_x_154:
        /* <DEDUP_REMOVED lines=9> */
.L_x_156:
        /* <DEDUP_REMOVED lines=9> */
.L_x_158:
        /* <DEDUP_REMOVED lines=9> */
.L_x_160:
        /* <DEDUP_REMOVED lines=9> */
.L_x_162:
        /* <DEDUP_REMOVED lines=9> */
.L_x_164:
        /* <DEDUP_REMOVED lines=9> */
.L_x_166:
[----:B------:R-:W-:-:S04]  /*2be0*/  UIADD3 UR6, UPT, UPT, UR6, 0x1, URZ ;  /* 0x0000000106067890 */ /* 0x000fc8000fffe0ff */
[----:B------:R-:W-:-:S04]  /*2bf0*/  UISETP.NE.AND UP0, UPT, UR6, 0xe, UPT ;  /* 0x0000000e0600788c */ /* 0x000fc8000bf05270 */
[----:B------:R-:W-:Y:S02]  /*2c00*/  USEL UR5, URZ, 0x1, UP0 ;  /* 0x00000001ff057887 */ /* 0x000fe40008000000 */
[----:B------:R-:W-:-:S04]  /*2c10*/  USEL UR6, UR6, URZ, UP0 ;  /* 0x000000ff06067287 */ /* 0x000fc80008000000 */
[----:B------:R-:W-:Y:S01]  /*2c20*/  ULEA UR6, UR6, UR4, 0x3 ;  /* 0x0000000406067291 */ /* 0x000fe2000f8e18ff */
[----:B-1----:R-:W-:-:S04]  /*2c30*/  LOP3.LUT R3, R2, UR5, RZ, 0x3c, !PT ;  /* 0x0000000502037c12 */ /* 0x002fc8000f8e3cff */
[----:B------:R-:W-:Y:S01]  /*2c40*/  SHF.L.U32 R3, R3, 0x1f, RZ ;  /* 0x0000001f03037819 */ /* 0x000fe200000006ff */
[----:B----4-:R-:W-:-:S07]  /*2c50*/  IMAD.U32 R0, RZ, RZ, UR6 ;  /* 0x00000006ff007e24 */ /* 0x010fce000f8e00ff */
.L_x_50:
[----:B-1----:R1:W2:Y:S02]  /*2c60*/  SYNCS.PHASECHK.TRANS64.TRYWAIT P0, [R0+URZ], R3 ;  /* 0x00000003000075a7 */ /* 0x0022a400080011ff */
[----:B--2---:R-:W-:Y:S05]  /*2c70*/  @!P0 NANOSLEEP.SYNCS 0x989680 ;  /* 0x009896800000895d */ /* 0x004fea0003900000 */
[----:B------:R-:W2:Y:S02]  /*2c80*/  @!P0 SYNCS.PHASECHK.TRANS64 P0, [R0+URZ], R3 ;  /* 0x00000003000085a7 */ /* 0x000ea400080010ff */
[----:B--2---:R-:W-:Y:S05]  /*2c90*/  @P0 EXIT ;  /* 0x000000000000094d */ /* 0x004fea0003800000 */
[----:B------:R-:W-:Y:S05]  /*2ca0*/  BRA `(.L_x_50) ;  /* 0xfffffffc00ec7947 */ /* 0x000fea000383ffff */
.L_x_18:
[----:B------:R-:W-:-:S04]  /*2cb0*/  UISETP.NE.AND UP1, UPT, UR37, URZ, UPT ;  /* 0x000000ff2500728c */ /* 0x000fc8000bf25270 */
[----:B------:R-:W-:-:S09]  /*2cc0*/  UISETP.NE.OR UP1, UPT, UR8, 0x1, UP1 ;  /* 0x000000010800788c */ /* 0x000fd20008f25670 */
[----:B------:R-:W-:Y:S05]  /*2cd0*/  BRA.U UP1, `(.L_x_51) ;  /* 0x0000000501487547 */ /* 0x000fea000b800000 */
[----:B------:R-:W-:Y:S01]  /*2ce0*/  ISETP.NE.AND P2, PT, R2, RZ, PT ;  /* 0x000000ff0200720c */ /* 0x000fe20003f45270 */
[----:B------:R-:W-:Y:S01]  /*2cf0*/  IMAD.MOV.U32 R12, RZ, RZ, 0x1 ;  /* 0x00000001ff0c7424 */ /* 0x000fe200078e00ff */
[----:B------:R-:W-:Y:S02]  /*2d00*/  CS2R R10, SRZ ;  /* 0x00000000000a7805 */ /* 0x000fe4000001ff00 */
[----:B------:R-:W-:Y:S01]  /*2d10*/  CS2R R8, SRZ ;  /* 0x0000000000087805 */ /* 0x000fe2000001ff00 */
[----:B------:R-:W-:Y:S01]  /*2d20*/  UMOV UR4, 0x400 ;  /* 0x0000040000047882 */ /* 0x000fe20000000000 */
[----:B------:R-:W-:Y:S01]  /*2d30*/  UMOV UR6, URZ ;  /* 0x000000ff00067c82 */ /* 0x000fe20008000000 */
[----:B------:R-:W-:-:S12]  /*2d40*/  ULEA UR37, UR37, UR4, 0x18 ;  /* 0x0000000425257291 */ /* 0x000fd8000f8ec0ff */
.L_x_55:
[----:B------:R-:W-:Y:S02]  /*2d50*/  LEA R0, R8, UR37, 0x3 ;  /* 0x0000002508007c11 */ /* 0x000fe4000f8e18ff */
[----:B------:R-:W-:-:S03]  /*2d60*/  SHF.L.U32 R5, R9, 0x1f, RZ ;  /* 0x0000001f09057819 */ /* 0x000fc600000006ff */
[----:B------:R-:W-:Y:S01]  /*2d70*/  VIADD R4, R0, 0x180 ;  /* 0x0000018000047836 */ /* 0x000fe20000000000 */
[----:B------:R-:W1:Y:S02]  /*2d80*/  SYNCS.PHASECHK.TRANS64.TRYWAIT P0, [R0+URZ+0x170], R5 ;  /* 0x00017005000075a7 */ /* 0x000e6400080011ff */
[----:B-1----:R-:W-:Y:S05]  /*2d90*/  @!P0 BRA `(.L_x_52) ;  /* 0x0000008c00bc8947 */ /* 0x002fea0003800000 */
.L_x_167:
[----:B------:R-:W-:Y:S01]  /*2da0*/  ULEA UR5, UR6, UR37, 0x3 ;  /* 0x0000002506057291 */ /* 0x000fe2000f8e18ff */
[----:B------:R-:W-:Y:S02]  /*2db0*/  PRMT R4, RZ, 0x654, R4 ;  /* 0x00000654ff047816 */ /* 0x000fe40000000004 */
[----:B-1----:R-:W-:Y:S01]  /*2dc0*/  SHF.L.U32 R5, R12, 0x1f, RZ ;  /* 0x0000001f0c057819 */ /* 0x002fe200000006ff */
[----:B------:R-:W-:Y:S01]  /*2dd0*/  UIADD3 UR4, UPT, UPT, UR5, 0x130, URZ ;  /* 0x0000013005047890 */ /* 0x000fe2000fffe0ff */
[----:B------:R1:W-:Y:S05]  /*2de0*/  SYNCS.ARRIVE.TRANS64.RED.A1T0 RZ, [R4+URZ], RZ ;  /* 0x000000ff04ff79a7 */ /* 0x0003ea00081004ff */
[----:B------:R-:W-:Y:S01]  /*2df0*/  IMAD.U32 R7, RZ, RZ, UR4 ;  /* 0x00000004ff077e24 */ /* 0x000fe2000f8e00ff */
[----:B------:R-:W2:Y:S04]  /*2e00*/  SYNCS.PHASECHK.TRANS64.TRYWAIT P0, [UR5+0x140], R5 ;  /* 0x00014005ff0075a7 */ /* 0x000ea80008001105 */
[----:B------:R-:W-:Y:S01]  /*2e10*/  PRMT R6, R2, 0x654, R7 ;  /* 0x0000065402067816 */ /* 0x000fe20000000007 */
[----:B-1----:R-:W-:Y:S01]  /*2e20*/  @!P2 IMAD.MOV.U32 R4, RZ, RZ, 0x10 ;  /* 0x00000010ff04a424 */ /* 0x002fe200078e00ff */
[----:B--2---:R-:W-:Y:S06]  /*2e30*/  @!P0 BRA `(.L_x_53) ;  /* 0x0000008c00a88947 */ /* 0x004fec0003800000 */
.L_x_169:
[----:B------:R-:W-:Y:S01]  /*2e40*/  ULEA UR4, UR6, UR37, 0x4 ;  /* 0x0000002506047291 */ /* 0x000fe2000f8e20ff */
[----:B------:R-:W-:Y:S01]  /*2e50*/  SEL R3, R6, R3, !P2 ;  /* 0x0000000306037207 */ /* 0x000fe20005000000 */
[----:B------:R-:W-:Y:S01]  /*2e60*/  UIADD3 UR5, UPT, UPT, UR5, 0x130, URZ ;  /* 0x0000013005057890 */ /* 0x000fe2000fffe0ff */
[----:B-1----:R-:W-:Y:S01]  /*2e70*/  LEA R0, R11, UR37, 0x3 ;  /* 0x000000250b007c11 */ /* 0x002fe2000f8e18ff */
[----:B------:R-:W-:Y:S01]  /*2e80*/  UIADD3 UR4, UPT, UPT, UR4, 0x1a0, URZ ;  /* 0x000001a004047890 */ /* 0x000fe2000fffe0ff */
[----:B------:R-:W-:Y:S01]  /*2e90*/  SHF.L.U32 R5, R10, 0x1f, RZ ;  /* 0x0000001f0a057819 */ /* 0x000fe200000006ff */
[----:B------:R1:W-:Y:S01]  /*2ea0*/  @!P2 SYNCS.ARRIVE.TRANS64.RED RZ, [R3+URZ], R4 ;  /* 0x0000000403ffa9a7 */ /* 0x0003e200080004ff */
[----:B------:R-:W-:Y:S01]  /*2eb0*/  UIADD3 UR6, UPT, UPT, UR6, 0x1, URZ ;  /* 0x0000000106067890 */ /* 0x000fe2000fffe0ff */
[----:B------:R-:W-:-:S03]  /*2ec0*/  VIADD R8, R8, 0x1 ;  /* 0x0000000108087836 */ /* 0x000fc60000000000 */
[----:B------:R-:W-:Y:S02]  /*2ed0*/  UISETP.NE.AND UP0, UPT, UR6, 0x2, UPT ;  /* 0x000000020600788c */ /* 0x000fe4000bf05270 */
[----:B------:R-:W-:Y:S06]  /*2ee0*/  UGETNEXTWORKID.BROADCAST [UR4], [UR5] ;  /* 0x00000000040073ca */ /* 0x000fec0008000100 */
[----:B------:R-:W-:Y:S01]  /*2ef0*/  USEL UR4, URZ, 0x1, UP0 ;  /* 0x00000001ff047887 */ /* 0x000fe20008000000 */
[----:B------:R-:W-:Y:S01]  /*2f00*/  ISETP.NE.AND P0, PT, R8, 0x2, PT ;  /* 0x000000020800780c */ /* 0x000fe20003f05270 */
[----:B------:R-:W-:Y:S01]  /*2f10*/  USEL UR6, UR6, URZ, UP0 ;  /* 0x000000ff06067287 */ /* 0x000fe20008000000 */
[----:B------:R-:W2:Y:S03]  /*2f20*/  SYNCS.PHASECHK.TRANS64.TRYWAIT P1, [R0+URZ+0x130], R5 ;  /* 0x00013005000075a7 */ /* 0x000ea600080211ff */
[----:B------:R-:W-:Y:S01]  /*2f30*/  LOP3.LUT R12, R12, UR4, RZ, 0x3c, !PT ;  /* 0x000000040c0c7c12 */ /* 0x000fe2000f8e3cff */
[----:B-12---:R-:W-:Y:S07]  /*2f40*/  @!P1 BRA `(.L_x_54) ;  /* 0x0000008c007c9947 */ /* 0x006fee0003800000 */
.L_x_170:
[C---:B------:R-:W-:Y:S01]  /*2f50*/  LEA R4, R11.reuse, UR37, 0x4 ;  /* 0x000000250b047c11 */ /* 0x040fe2000f8e20ff */
[----:B-1----:R-:W-:Y:S01]  /*2f60*/  VIADD R0, R0, 0x140 ;  /* 0x0000014000007836 */ /* 0x002fe20000000000 */
[----:B------:R-:W-:Y:S01]  /*2f70*/  SEL R8, R8, RZ, P0 ;  /* 0x000000ff08087207 */ /* 0x000fe20000000000 */
[----:B------:R-:W-:-:S03]  /*2f80*/  VIADD R11, R11, 0x1 ;  /* 0x000000010b0b7836 */ /* 0x000fc60000000000 */
[----:B------:R-:W1:Y:S01]  /*2f90*/  LDS.128 R4, [R4+0x1a0] ;  /* 0x0001a00004047984 */ /* 0x000e620000000c00 */
[----:B------:R-:W-:Y:S02]  /*2fa0*/  PRMT R0, RZ, 0x654, R0 ;  /* 0x00000654ff007816 */ /* 0x000fe40000000000 */
[C---:B------:R-:W-:Y:S01]  /*2fb0*/  ISETP.NE.AND P1, PT, R11.reuse, 0x2, PT ;  /* 0x000000020b00780c */ /* 0x040fe20003f25270 */
[----:B------:R-:W-:Y:S01]  /*2fc0*/  @!PT LDS RZ, [RZ] ;  /* 0x00000000fffff984 */ /* 0x000fe20000000800 */
[----:B------:R-:W-:Y:S01]  /*2fd0*/  @!PT LDS RZ, [RZ] ;  /* 0x00000000fffff984 */ /* 0x000fe20000000800 */
[----:B------:R-:W-:Y:S01]  /*2fe0*/  @!PT LDS RZ, [RZ] ;  /* 0x00000000fffff984 */ /* 0x000fe20000000800 */
[----:B------:R-:W-:Y:S01]  /*2ff0*/  @!PT LDS RZ, [RZ] ;  /* 0x00000000fffff984 */ /* 0x000fe20000000800 */
[----:B------:R2:W-:Y:S06]  /*3000*/  MEMBAR.ALL.CTA ;  /* 0x0000000000007992 */ /* 0x0005ec0000008000 */
[----:B--2---:R-:W2:Y:S01]  /*3010*/  FENCE.VIEW.ASYNC.S ;  /* 0x00000000000073c6 */ /* 0x004ea20000000000 */
[----:B------:R-:W-:Y:S01]  /*3020*/  SEL R11, R11, RZ, P1 ;  /* 0x000000ff0b0b7207 */ /* 0x000fe20000800000 */
[----:B--2---:R2:W-:Y:S01]  /*3030*/  SYNCS.ARRIVE.TRANS64.RED.A1T0 RZ, [R0+URZ], RZ ;  /* 0x000000ff00ff79a7 */ /* 0x0045e200081004ff */
[----:B-1----:R-:W-:-:S02]  /*3040*/  LOP3.LUT P3, RZ, R6, 0x1, RZ, 0xc0, !PT ;  /* 0x0000000106ff7812 */ /* 0x002fc4000786c0ff */
[----:B------:R-:W-:-:S04]  /*3050*/  SEL R5, RZ, 0x1, P1 ;  /* 0x00000001ff057807 */ /* 0x000fc80000800000 */
[----:B------:R-:W-:Y:S02]  /*3060*/  LOP3.LUT R10, R10, R5, RZ, 0x3c, !PT ;  /* 0x000000050a0a7212 */ /* 0x000fe400078e3cff */
[----:B--2---:R-:W-:-:S04]  /*3070*/  SEL R0, RZ, 0x1, P0 ;  /* 0x00000001ff007807 */ /* 0x004fc80000000000 */
[----:B------:R-:W-:Y:S01]  /*3080*/  LOP3.LUT R9, R9, R0, RZ, 0x3c, !PT ;  /* 0x0000000009097212 */ /* 0x000fe200078e3cff */
[----:B------:R-:W-:Y:S06]  /*3090*/  @P3 BRA `(.L_x_55) ;  /* 0xfffffffc002c3947 */ /* 0x000fec000383ffff */
[----:B------:R-:W-:Y:S01]  /*30a0*/  ULEA UR5, UR6, UR37, 0x3 ;  /* 0x0000002506057291 */ /* 0x000fe2000f8e18ff */
[----:B------:R-:W-:-:S08]  /*30b0*/  SHF.L.U32 R3, R12, 0x1f, RZ ;  /* 0x0000001f0c037819 */ /* 0x000fd000000006ff */
[----:B------:R-:W1:Y:S02]  /*30c0*/  SYNCS.PHASECHK.TRANS64 P0, [UR5+0x140], R3 ;  /* 0x00014003ff0075a7 */ /* 0x000e640008001005 */
[----:B-1----:R-:W-:Y:S05]  /*30d0*/  @P0 BRA `(.L_x_56) ;  /* 0x0000000000080947 */ /* 0x002fea0003800000 */
[----:B------:R-:W1:Y:S02]  /*30e0*/  SYNCS.PHASECHK.TRANS64.TRYWAIT P0, [UR5+0x140], R3 ;  /* 0x00014003ff0075a7 */ /* 0x000e640008001105 */
[----:B-1----:R-:W-:Y:S05]  /*30f0*/  @!P0 BRA `(.L_x_57) ;  /* 0x0000008c00248947 */ /* 0x002fea0003800000 */
.L_x_56:
[----:B------:R-:W-:-:S04]  /*3100*/  UIADD3 UR4, UPT, UPT, UR6, 0x1, URZ ;  /* 0x0000000106047890 */ /* 0x000fc8000fffe0ff */
[----:B------:R-:W-:-:S04]  /*3110*/  UISETP.NE.AND UP0, UPT, UR4, 0x2, UPT ;  /* 0x000000020400788c */ /* 0x000fc8000bf05270 */
[----:B------:R-:W-:Y:S02]  /*3120*/  USEL UR7, URZ, 0x1, UP0 ;  /* 0x00000001ff077887 */ /* 0x000fe40008000000 */
[----:B------:R-:W-:-:S04]  /*3130*/  USEL UR4, UR4, URZ, UP0 ;  /* 0x000000ff04047287 */ /* 0x000fc80008000000 */
[----:B------:R-:W-:Y:S01]  /*3140*/  ULEA UR4, UR4, UR37, 0x3 ;  /* 0x0000002504047291 */ /* 0x000fe2000f8e18ff */
[----:B-1----:R-:W-:-:S04]  /*3150*/  LOP3.LUT R3, R12, UR7, RZ, 0x3c, !PT ;  /* 0x000000070c037c12 */ /* 0x002fc8000f8e3cff */
[----:B------:R-:W-:-:S04]  /*3160*/  SHF.L.U32 R0, R3, 0x1f, RZ ;  /* 0x0000001f03007819 */ /* 0x000fc800000006ff */
[----:B------:R-:W1:Y:S02]  /*3170*/  SYNCS.PHASECHK.TRANS64 P0, [UR4+0x140], R0 ;  /* 0x00014000ff0075a7 */ /* 0x000e640008001004 */
[----:B-1----:R-:W-:Y:S05]  /*3180*/  @P0 EXIT ;  /* 0x000000000000094d */ /* 0x002fea0003800000 */
[----:B------:R-:W-:Y:S02]  /*3190*/  SHF.L.U32 R3, R3, 0x1f, RZ ;  /* 0x0000001f03037819 */ /* 0x000fe400000006ff */
[----:B------:R-:W-:-:S07]  /*31a0*/  MOV R0, UR4 ;  /* 0x0000000400007c02 */ /* 0x000fce0008000f00 */
.L_x_58:
[----:B-1----:R1:W2:Y:S02]  /*31b0*/  SYNCS.PHASECHK.TRANS64.TRYWAIT P0, [R0+URZ+0x140], R3 ;  /* 0x00014003000075a7 */ /* 0x0022a400080011ff */
[----:B--2---:R-:W-:Y:S05]  /*31c0*/  @!P0 NANOSLEEP.SYNCS 0x989680 ;  /* 0x009896800000895d */ /* 0x004fea0003900000 */
[----:B------:R-:W2:Y:S02]  /*31d0*/  @!P0 SYNCS.PHASECHK.TRANS64 P0, [R0+URZ+0x140], R3 ;  /* 0x00014003000085a7 */ /* 0x000ea400080010ff */
[----:B--2---:R-:W-:Y:S05]  /*31e0*/  @P0 EXIT ;  /* 0x000000000000094d */ /* 0x004fea0003800000 */
[----:B------:R-:W-:Y:S05]  /*31f0*/  BRA `(.L_x_58) ;  /* 0xfffffffc00ec7947 */ /* 0x000fea000383ffff */
.L_x_51:
[----:B------:R-:W-:-:S09]  /*3200*/  UISETP.NE.AND UP1, UPT, UR8, URZ, UPT ;  /* 0x000000ff0800728c */ /* 0x000fd2000bf25270 */
[----:B------:R-:W-:Y:S05]  /*3210*/  BRA.U UP1, `(.L_x_59) ;  /* 0x0000000d01187547 */ /* 0x000fea000b800000 */
[----:B------:R-:W-:Y:S01]  /*3220*/  UMOV UR4, 0x40 ;  /* 0x0000004000047882 */ /* 0x000fe20000000000 */
[----:B------:R-:W-:Y:S01]  /*3230*/  NOP ;  /* 0x0000000000007918 */ /* 0x000fe20000000000 */
[----:B------:R-:W-:Y:S01]  /*3240*/  ULEA UR4, UR37, UR4, 0x18 ;  /* 0x0000000425047291 */ /* 0x000fe2000f8ec0ff */
[----:B------:R-:W-:Y:S02]  /*3250*/  UMOV UR5, 0x400 ;  /* 0x0000040000057882 */ /* 0x000fe40000000000 */
[----:B------:R-:W-:-:S06]  /*3260*/  ULEA UR37, UR37, UR5, 0x18 ;  /* 0x0000000525257291 */ /* 0x000fcc000f8ec0ff */
[----:B------:R-:W1:Y:S02]  /*3270*/  LDS.U8 R0, [UR4+0x1c] ;  /* 0x00001c04ff007984 */ /* 0x000e640008000000 */
[----:B-1----:R-:W-:-:S13]  /*3280*/  ISETP.NE.AND P0, PT, R0, RZ, PT ;  /* 0x000000ff0000720c */ /* 0x002fda0003f05270 */
[----:B------:R-:W-:Y:S05]  /*3290*/  @P0 BRA `(.L_x_60) ;  /* 0x0000000000580947 */ /* 0x000fea0003800000 */
[----:B------:R-:W-:-:S13]  /*32a0*/  ELECT P0, URZ, PT ;  /* 0x0000000000ff782f */ /* 0x000fda0003800000 */
[----:B------:R-:W-:Y:S05]  /*32b0*/  @!P0 BRA `(.L_x_61) ;  /* 0x0000000000608947 */ /* 0x000fea0003800000 */
[----:B------:R-:W-:Y:S01]  /*32c0*/  UMOV UR5, 0x10 ;  /* 0x0000001000057882 */ /* 0x000fe20000000000 */
[----:B------:R-:W-:Y:S01]  /*32d0*/  HFMA2 R0, -RZ, RZ, 0, 5.9604644775390625e-08 ;  /* 0x00000001ff007431 */ /* 0x000fe200000001ff */
[----:B------:R-:W-:-:S03]  /*32e0*/  MOV R2, 0xffff ;  /* 0x0000ffff00027802 */ /* 0x000fc60000000f00 */
[----:B------:R-:W-:Y:S04]  /*32f0*/  DEPBAR.LE SB1, 0x36 ;  /* 0x00009d800000791a */ /* 0x000fe80000000000 */
[----:B------:R-:W1:Y:S02]  /*3300*/  UTCATOMSWS.FIND_AND_SET.ALIGN UP0, UR5, UR5 ;  /* 0x00000005000575e3 */ /* 0x000e640008000800 */
[----:B-1----:R-:W-:Y:S01]  /*3310*/  MOV R3, UR5 ;  /* 0x0000000500037c02 */ /* 0x002fe20008000f00 */
[----:B------:R-:W-:Y:S06]  /*3320*/  BRA.U UP0, `(.L_x_62) ;  /* 0x0000000100187547 */ /* 0x000fec000b800000 */
.L_x_63:
[----:B------:R-:W-:Y:S05]  /*3330*/  NANOSLEEP 0x64 ;  /* 0x000000640000795d */ /* 0x000fea0003800000 */
[----:B------:R-:W-:-:S05]  /*3340*/  UMOV UR5, 0x10 ;  /* 0x0000001000057882 */ /* 0x000fca0000000000 */
[----:B------:R-:W-:Y:S04]  /*3350*/  DEPBAR.LE SB1, 0x36 ;  /* 0x00009d800000791a */ /* 0x000fe80000000000 */
[----:B------:R-:W1:Y:S02]  /*3360*/  UTCATOMSWS.FIND_AND_SET.ALIGN UP0, UR5, UR5 ;  /* 0x00000005000575e3 */ /* 0x000e640008000800 */
[----:B-1----:R-:W-:Y:S01]  /*3370*/  MOV R3, UR5 ;  /* 0x0000000500037c02 */ /* 0x002fe20008000f00 */
[----:B------:R-:W-:Y:S05]  /*3380*/  BRA.U !UP0, `(.L_x_63) ;  /* 0xfffffffd08e87547 */ /* 0x000fea000b83ffff */
.L_x_62:
[-C--:B------:R-:W-:Y:S02]  /*3390*/  SHF.L.U32 R2, R2, R3.reuse, RZ ;  /* 0x0000000302027219 */ /* 0x080fe400000006ff */
[----:B------:R-:W-:Y:S01]  /*33a0*/  SHF.L.U32 R0, R0, R3, RZ ;  /* 0x0000000300007219 */ /* 0x000fe200000006ff */
[----:B------:R-:W-:Y:S02]  /*33b0*/  IMAD.SHL.U32 R3, R3, 0x20, RZ ;  /* 0x0000002003037824 */ /* 0x000fe400078e00ff */
[----:B------:R1:W-:Y:S04]  /*33c0*/  ATOMS.OR RZ, [UR4+0x14], R2 ;  /* 0x00001402ffff798c */ /* 0x0003e8000b000004 */
[----:B------:R1:W-:Y:S04]  /*33d0*/  ATOMS.OR RZ, [UR4+0x18], R0 ;  /* 0x00001800ffff798c */ /* 0x0003e8000b000004 */
[----:B------:R1:W-:Y:S01]  /*33e0*/  STS [UR37+0x1c0], R3 ;  /* 0x0001c003ff007988 */ /* 0x0003e20008000825 */
[----:B------:R-:W-:Y:S05]  /*33f0*/  BRA `(.L_x_61) ;  /* 0x0000000000107947 */ /* 0x000fea0003800000 */
.L_x_60:
[----:B------:R-:W-:Y:S02]  /*3400*/  MOV R0, 0xffffffff ;  /* 0xffffffff00007802 */ /* 0x000fe40000000f00 */
[----:B------:R-:W-:-:S03]  /*3410*/  MOV R2, 0x3440 ;  /* 0x0000344000027802 */ /* 0x000fc60000000f00 */
[----:B------:R1:W-:Y:S04]  /*3420*/  STS [UR37+0x1c0], R0 ;  /* 0x0001c000ff007988 */ /* 0x0003e80008000825 */
[----:B-1-3-5:R-:W-:Y:S05]  /*3430*/  CALL.REL.NOINC `($__internal_1_$__cuda_sm10x_tcgen05_guardrail_trap_phase_invalid_during_alloc) ;  /* 0x0000009000387944 */ /* 0x02afea0003c00000 */
.L_x_61:
[----:B------:R-:W-:Y:S05]  /*3440*/  WARPSYNC.ALL ;  /* 0x0000000000007948 */ /* 0x000fea0003800000 */
[----:B------:R-:W2:Y:S01]  /*3450*/  S2UR UR6, SR_CgaCtaId ;  /* 0x00000000000679c3 */ /* 0x000ea20000008800 */
[----:B------:R-:W-:Y:S01]  /*3460*/  UMOV UR4, 0x400 ;  /* 0x0000040000047882 */ /* 0x000fe20000000000 */
[----:B------:R-:W-:-:S06]  /*3470*/  NOP ;  /* 0x0000000000007918 */ /* 0x000fcc0000000000 */
[----:B------:R-:W-:Y:S06]  /*3480*/  BAR.ARV 0x6, 0xa0 ;  /* 0x0182800000007b1d */ /* 0x000fec0000002000 */
[----:B------:R-:W4:Y:S01]  /*3490*/  LDCU UR7, c[0x0][0x38c] ;  /* 0x00007180ff0777ac */ /* 0x000f220008000800 */
[----:B------:R-:W-:Y:S01]  /*34a0*/  IMAD.MOV.U32 R11, RZ, RZ, 0x1 ;  /* 0x00000001ff0b7424 */ /* 0x000fe200078e00ff */
[----:B------:R-:W-:Y:S01]  /*34b0*/  CS2R R8, SRZ ;  /* 0x0000000000087805 */ /* 0x000fe2000001ff00 */
[----:B------:R-:W-:Y:S01]  /*34c0*/  IMAD.MOV.U32 R10, RZ, RZ, RZ ;  /* 0x000000ffff0a7224 */ /* 0x000fe200078e00ff */
[----:B------:R-:W-:Y:S01]  /*34d0*/  UMOV UR18, URZ ;  /* 0x000000ff00127c82 */ /* 0x000fe20008000000 */
[----:B------:R-:W-:Y:S01]  /*34e0*/  UMOV UR17, URZ ;  /* 0x000000ff00117c82 */ /* 0x000fe20008000000 */
[----:B------:R-:W-:Y:S01]  /*34f0*/  UMOV UR20, 0x0 ;  /* 0x0000000000147882 */ /* 0x000fe20000000000 */
[----:B------:R-:W-:Y:S01]  /*3500*/  UMOV UR21, 0x8410490 ;  /* 0x0841049000157882 */ /* 0x000fe20000000000 */
[----:B--2---:R-:W-:Y:S01]  /*3510*/  ULEA UR6, UR6, UR4, 0x18 ;  /* 0x0000000406067291 */ /* 0x004fe2000f8ec0ff */
[----:B------:R-:W2:Y:S03]  /*3520*/  LDCU UR4, c[0x0][0x38c] ;  /* 0x00007180ff0477ac */ /* 0x000ea60008000800 */
[----:B------:R-:W-:-:S02]  /*3530*/  UIADD3 UR11, UPT, UPT, UR6, 0xc400, URZ ;  /* 0x0000c400060b7890 */ /* 0x000fc4000fffe0ff */
[----:B----4-:R-:W-:-:S03]  /*3540*/  UIADD3 UR7, UPT, UPT, UR7, 0x1f, URZ ;  /* 0x0000001f07077890 */ /* 0x010fc6000fffe0ff */
[----:B-1----:R-:W1:Y:S01]  /*3550*/  LDS R0, [UR6+0x1c0] ;  /* 0x0001c006ff007984 */ /* 0x002e620008000800 */
[----:B------:R-:W-:Y:S02]  /*3560*/  UIADD3 UR12, UPT, UPT, UR6, 0x1a400, URZ ;  /* 0x0001a400060c7890 */ /* 0x000fe4000fffe0ff */
[----:B------:R-:W-:Y:S02]  /*3570*/  USHF.R.S32.HI UR5, URZ, 0x1f, UR7 ;  /* 0x0000001fff057899 */ /* 0x000fe40008011407 */
[----:B------:R-:W-:Y:S02]  /*3580*/  USHF.R.U32.HI UR11, URZ, 0x4, UR11 ;  /* 0x00000004ff0b7899 */ /* 0x000fe4000801160b */
[----:B------:R-:W-:Y:S02]  /*3590*/  ULEA.HI UR5, UR5, UR7, URZ, 0x5 ;  /* 0x0000000705057291 */ /* 0x000fe4000f8f28ff */
[----:B------:R-:W-:Y:S02]  /*35a0*/  USHF.R.U32.HI UR12, URZ, 0x4, UR12 ;  /* 0x00000004ff0c7899 */ /* 0x000fe4000801160c */
[----:B------:R-:W-:-:S02]  /*35b0*/  USHF.R.S32.HI UR5, URZ, 0x5, UR5 ;  /* 0x00000005ff057899 */ /* 0x000fc40008011405 */
[----:B------:R-:W-:Y:S02]  /*35c0*/  ULOP3.LUT UR11, UR11, 0x3fff, URZ, 0xc0, !UPT ;  /* 0x00003fff0b0b7892 */ /* 0x000fe4000f8ec0ff */
[----:B------:R-:W-:Y:S02]  /*35d0*/  UISETP.LT.AND UP0, UPT, UR5, 0x1, UPT ;  /* 0x000000010500788c */ /* 0x000fe4000bf01270 */
[----:B------:R-:W-:Y:S02]  /*35e0*/  ULOP3.LUT UR12, UR12, 0x3fff, URZ, 0xc0, !UPT ;  /* 0x00003fff0c0c7892 */ /* 0x000fe4000f8ec0ff */
[----:B------:R-:W-:Y:S02]  /*35f0*/  USEL UR10, UR5, 0x1, !UP0 ;  /* 0x00000001050a7887 */ /* 0x000fe4000c000000 */
[----:B------:R-:W-:Y:S02]  /*3600*/  ULOP3.LUT UR11, UR11, 0x10000, URZ, 0xfc, !UPT ;  /* 0x000100000b0b7892 */ /* 0x000fe4000f8efcff */
[----:B------:R-:W-:-:S02]  /*3610*/  ULOP3.LUT UR12, UR12, 0x1000000, URZ, 0xfc, !UPT ;  /* 0x010000000c0c7892 */ /* 0x000fc4000f8efcff */
[----:B------:R-:W-:Y:S02]  /*3620*/  UIADD3 UR10, UPT, UPT, -UR10, URZ, URZ ;  /* 0x000000ff0a0a7290 */ /* 0x000fe4000fffe1ff */
[----:B--2---:R-:W-:Y:S01]  /*3630*/  UISETP.GE.AND UP3, UPT, UR4, 0x1, UPT ;  /* 0x000000010400788c */ /* 0x004fe2000bf66270 */
[----:B-1----:R-:W-:-:S15]  /*3640*/  R2UR UR19, R0 ;  /* 0x00000000001372ca */ /* 0x002fde00000e0000 */
.L_x_70:
[----:B------:R-:W-:Y:S02]  /*3650*/  LEA R0, R10, UR6, 0x3 ;  /* 0x000000060a007c11 */ /* 0x000fe4000f8e18ff */
[----:B------:R-:W-:Y:S02]  /*3660*/  SHF.L.U32 R5, R9, 0x1f, RZ ;  /* 0x0000001f09057819 */ /* 0x000fe400000006ff */
[----:B------:R-:W-:Y:S01]  /*3670*/  PLOP3.LUT P0, PT, PT, PT, UP3, 0x80, 0x8 ;  /* 0x000000000008781c */ /* 0x000fe20003f0f038 */
[----:B------:R-:W-:Y:S01]  /*3680*/  VIADD R3, R0, 0x140 ;  /* 0x0000014000037836 */ /* 0x000fe20000000000 */
[----:B-1----:R-:W1:Y:S02]  /*3690*/  SYNCS.PHASECHK.TRANS64.TRYWAIT P1, [R0+URZ+0x130], R5 ;  /* 0x00013005000075a7 */ /* 0x002e6400080211ff */
[----:B-1--4-:R-:W-:Y:S09]  /*36a0*/  @!P1 BRA `(.L_x_64) ;  /* 0x0000008400d09947 */ /* 0x012ff20003800000 */
.L_x_172:
[----:B------:R-:W-:Y:S01]  /*36b0*/  LEA R4, R10, UR6, 0x4 ;  /* 0x000000060a047c11 */ /* 0x000fe2000f8e20ff */
[----:B------:R-:W-:Y:S01]  /*36c0*/  @UP3 ULEA UR4, UR17, UR6, 0x3 ;  /* 0x0000000611043291 */ /* 0x000fe2000f8e18ff */
[----:B------:R-:W-:Y:S01]  /*36d0*/  PLOP3.LUT P2, PT, PT, PT, PT, 0x80, 0x8 ;  /* 0x000000000008781c */ /* 0x000fe20003f4f070 */
[----:B------:R-:W-:Y:S01]  /*36e0*/  ULEA UR9, UR18, UR6, 0x3 ;  /* 0x0000000612097291 */ /* 0x000fe2000f8e18ff */
[----:B------:R-:W-:Y:S02]  /*36f0*/  PRMT R3, RZ, 0x654, R3 ;  /* 0x00000654ff037816 */ /* 0x000fe40000000003 */
[----:B-1----:R-:W1:Y:S01]  /*3700*/  LDS.128 R4, [R4+0x1a0] ;  /* 0x0001a00004047984 */ /* 0x002e620000000c00 */
[----:B------:R-:W-:Y:S02]  /*3710*/  @P0 SHF.L.U32 R2, R8, 0x1f, RZ ;  /* 0x0000001f08020819 */ /* 0x000fe400000006ff */
[----:B------:R-:W-:Y:S01]  /*3720*/  SHF.L.U32 R0, R11, 0x1f, RZ ;  /* 0x0000001f0b007819 */ /* 0x000fe200000006ff */
[----:B------:R-:W-:Y:S01]  /*3730*/  @!PT LDS RZ, [RZ] ;  /* 0x00000000fffff984 */ /* 0x000fe20000000800 */
[----:B------:R-:W-:Y:S01]  /*3740*/  @!PT LDS RZ, [RZ] ;  /* 0x00000000fffff984 */ /* 0x000fe20000000800 */
[----:B------:R-:W-:Y:S01]  /*3750*/  @!PT LDS RZ, [RZ] ;  /* 0x00000000fffff984 */ /* 0x000fe20000000800 */
[----:B------:R-:W-:Y:S01]  /*3760*/  @!PT LDS RZ, [RZ] ;  /* 0x00000000fffff984 */ /* 0x000fe20000000800 */
[----:B------:R2:W-:Y:S06]  /*3770*/  MEMBAR.ALL.CTA ;  /* 0x0000000000007992 */ /* 0x0005ec0000008000 */
[----:B--2---:R-:W2:Y:S02]  /*3780*/  FENCE.VIEW.ASYNC.S ;  /* 0x00000000000073c6 */ /* 0x004ea40000000000 */
[----:B--2---:R2:W-:Y:S01]  /*3790*/  SYNCS.ARRIVE.TRANS64.RED.A1T0 RZ, [R3+URZ], RZ ;  /* 0x000000ff03ff79a7 */ /* 0x0045e200081004ff */
[----:B------:R2:W4:Y:S01]  /*37a0*/  @P0 SYNCS.PHASECHK.TRANS64.TRYWAIT P2, [UR4], R2 ;  /* 0x00000002ff0005a7 */ /* 0x0005220008041104 */
[----:B-1----:R-:W-:Y:S01]  /*37b0*/  LOP3.LUT P1, RZ, R6, 0x1, RZ, 0xc0, !PT ;  /* 0x0000000106ff7812 */ /* 0x002fe2000782c0ff */
[----:B------:R-:W1:Y:S02]  /*37c0*/  SYNCS.PHASECHK.TRANS64.TRYWAIT P0, [UR9+0x160], R0 ;  /* 0x00016000ff0075a7 */ /* 0x000e640008001109 */
[----:B-12-4-:R-:W-:Y:S10]  /*37d0*/  @!P0 BRA `(.L_x_65) ;  /* 0x0000008400988947 */ /* 0x016ff40003800000 */
.L_x_174:
[----:B------:R-:W-:Y:S01]  /*37e0*/  IADD3 R10, PT, PT, R10, 0x1, RZ ;  /* 0x000000010a0a7810 */ /* 0x000fe20007ffe0ff */
[----:B------:R-:W-:Y:S06]  /*37f0*/  BRA.U !UP3, `(.L_x_66) ;  /* 0x000000010b887547 */ /* 0x000fec000b800000 */
[----:B------:R-:W-:Y:S02]  /*3800*/  ULEA UR8, UR18, UR19, 0x8 ;  /* 0x0000001312087291 */ /* 0x000fe4000f8e40ff */
[----:B------:R-:W-:Y:S01]  /*3810*/  UPLOP3.LUT UP4, UPT, UPT, UPT, UPT, 0x40, 0x4 ;  /* 0x000000000004789c */ /* 0x000fe20003f8e870 */
[----:B------:R-:W-:Y:S01]  /*3820*/  UMOV UR16, UR10 ;  /* 0x0000000a00107c82 */ /* 0x000fe20008000000 */
[----:B------:R-:W-:Y:S01]  /*3830*/  UMOV UR15, UR5 ;  /* 0x00000005000f7c82 */ /* 0x000fe20008000000 */
[----:B------:R-:W-:-:S08]  /*3840*/  UMOV UR14, UR17 ;  /* 0x00000011000e7c82 */ /* 0x000fd00008000000 */
.L_x_69:
[----:B------:R-:W-:Y:S02]  /*3850*/  UIADD3 UR16, UPT, UPT, UR16, 0x1, URZ ;  /* 0x0000000110107890 */ /* 0x000fe4000fffe0ff */
[----:B--2---:R-:W-:Y:S02]  /*3860*/  ULEA UR7, UR14, UR6, 0x3 ;  /* 0x000000060e077291 */ /* 0x004fe4000f8e18ff */
[----:B------:R-:W-:Y:S01]  /*3870*/  UISETP.NE.AND UP0, UPT, UR16, URZ, UPT ;  /* 0x000000ff1000728c */ /* 0x000fe2000bf05270 */
[----:B----4-:R-:W-:Y:S10]  /*3880*/  @P2 BRA `(.L_x_67) ;  /* 0x00000000000c2947 */ /* 0x010ff40003800000 */
[----:B-1----:R-:W-:Y:S04]  /*3890*/  SHF.L.U32 R3, R8, 0x1f, RZ ;  /* 0x0000001f08037819 */ /* 0x002fe800000006ff */
[----:B------:R-:W1:Y:S02]  /*38a0*/  SYNCS.PHASECHK.TRANS64.TRYWAIT P0, [UR7], R3 ;  /* 0x00000003ff0075a7 */ /* 0x000e640008001107 */
[----:B-1----:R-:W-:Y:S05]  /*38b0*/  @!P0 BRA `(.L_x_68) ;  /* 0x0000008400788947 */ /* 0x002fea0003800000 */
.L_x_67:
[----:B------:R-:W-:Y:S01]  /*38c0*/  UISETP.NE.AND UP1, UPT, UR15, 0x1, UPT ;  /* 0x000000010f00788c */ /* 0x000fe2000bf25270 */
[----:B------:R-:W-:Y:S01]  /*38d0*/  PLOP3.LUT P2, PT, PT, PT, PT, 0x80, 0x8 ;  /* 0x000000000008781c */ /* 0x000fe20003f4f070 */
[----:B------:R-:W-:Y:S02]  /*38e0*/  UIADD3 UR17, UPT, UPT, UR14, 0x1, URZ ;  /* 0x000000010e117890 */ /* 0x000fe4000fffe0ff */
[----:B------:R-:W-:Y:S02]  /*38f0*/  ULEA UR22, UR14, UR12, 0x9 ;  /* 0x0000000c0e167291 */ /* 0x000fe4000f8e48ff */
[----:B------:R-:W-:Y:S01]  /*3900*/  UISETP.NE.AND UP2, UPT, UR17, 0xe, UPT ;  /* 0x0000000e1100788c */ /* 0x000fe2000bf45270 */
[----:B------:R-:W-:Y:S01]  /*3910*/  PLOP3.LUT P0, PT, PT, PT, UP1, 0x80, 0x8 ;  /* 0x000000000008781c */ /* 0x000fe20003f0f018 */
[----:B------:R-:W-:Y:S02]  /*3920*/  ULEA UR24, UR14, UR11, 0x8 ;  /* 0x0000000b0e187291 */ /* 0x000fe4000f8e40ff */
[----:B------:R-:W-:Y:S02]  /*3930*/  USEL UR13, URZ, 0x1, UP2 ;  /* 0x00000001ff0d7887 */ /* 0x000fe40009000000 */
[----:B------:R-:W-:Y:S02]  /*3940*/  USEL UR17, UR17, URZ, UP2 ;  /* 0x000000ff11117287 */ /* 0x000fe40009000000 */
[----:B------:R-:W-:Y:S02]  /*3950*/  UIADD3 UR7, UPT, UPT, UR7, 0x70, URZ ;  /* 0x0000007007077890 */ /* 0x000fe4000fffe0ff */
[----:B------:R-:W-:Y:S01]  /*3960*/  @UP1 ULEA UR4, UR17, UR6, 0x3 ;  /* 0x0000000611041291 */ /* 0x000fe2000f8e18ff */
[----:B------:R-:W-:Y:S01]  /*3970*/  LOP3.LUT R8, R8, UR13, RZ, 0x3c, !PT ;  /* 0x0000000d08087c12 */ /* 0x000fe2000f8e3cff */
[----:B------:R-:W-:Y:S01]  /*3980*/  UMOV UR23, 0x40004040 ;  /* 0x4000404000177882 */ /* 0x000fe20000000000 */
[----:B------:R-:W-:Y:S01]  /*3990*/  UMOV UR25, 0xc0004010 ;  /* 0xc000401000197882 */ /* 0x000fe20000000000 */
[----:B------:R-:W-:Y:S01]  /*39a0*/  UIADD3 UR15, UPT, UPT, UR15, -0x1, URZ ;  /* 0xffffffff0f0f7890 */ /* 0x000fe2000fffe0ff */
[----:B-1----:R-:W-:Y:S01]  /*39b0*/  @P0 SHF.L.U32 R0, R8, 0x1f, RZ ;  /* 0x0000001f08000819 */ /* 0x002fe200000006ff */
[----:B------:R-:W-:Y:S03]  /*39c0*/  UMOV UR14, UR17 ;  /* 0x00000011000e7c82 */ /* 0x000fe60008000000 */
[----:B------:R2:W4:Y:S01]  /*39d0*/  @P0 SYNCS.PHASECHK.TRANS64.TRYWAIT P2, [UR4], R0 ;  /* 0x00000000ff0005a7 */ /* 0x0005220008041104 */
[----:B------:R2:W-:Y:S01]  /*39e0*/  UTCQMMA gdesc[UR24], gdesc[UR22], tmem[UR8], tmem[UR20], idesc[UR21], UP4 ;  /* 0x00ff1416180075ea */ /* 0x0005e2000a000308 */
[----:B------:R-:W-:Y:S01]  /*39f0*/  UPLOP3.LUT UP4, UPT, UPT, UPT, UPT, 0x80, 0x8 ;  /* 0x000000000008789c */ /* 0x000fe20003f8f070 */
[----:B------:R2:W-:Y:S01]  /*3a00*/  UTCBAR [UR7], URZ ;  /* 0x000000ff070073e9 */ /* 0x0005e200080000ff */
[----:B------:R-:W-:Y:S09]  /*3a10*/  BRA.U UP0, `(.L_x_69) ;  /* 0xfffffffd008c7547 */ /* 0x000ff2000b83ffff */
.L_x_66:
[----:B------:R-:W-:Y:S01]  /*3a20*/  UIADD3 UR18, UPT, UPT, UR18, 0x1, URZ ;  /* 0x0000000112127890 */ /* 0x000fe2000fffe0ff */
[C---:B------:R-:W-:Y:S01]  /*3a30*/  ISETP.NE.AND P0, PT, R10.reuse, 0x2, PT ;  /* 0x000000020a00780c */ /* 0x040fe20003f05270 */
[----:B------:R-:W-:Y:S02]  /*3a40*/  UIADD3 UR9, UPT, UPT, UR9, 0x150, URZ ;  /* 0x0000015009097890 */ /* 0x000fe4000fffe0ff */
[----:B------:R-:W-:Y:S01]  /*3a50*/  UISETP.NE.AND UP0, UPT, UR18, 0x2, UPT ;  /* 0x000000021200788c */ /* 0x000fe2000bf05270 */
[----:B-12---:R-:W-:Y:S02]  /*3a60*/  SEL R0, RZ, 0x1, P0 ;  /* 0x00000001ff007807 */ /* 0x006fe40000000000 */
[----:B------:R-:W-:Y:S01]  /*3a70*/  SEL R10, R10, RZ, P0 ;  /* 0x000000ff0a0a7207 */ /* 0x000fe20000000000 */
[----:B------:R-:W-:Y:S01]  /*3a80*/  USEL UR4, URZ, 0x1, UP0 ;  /* 0x00000001ff047887 */ /* 0x000fe20008000000 */
[----:B------:R-:W-:Y:S01]  /*3a90*/  LOP3.LUT R9, R9, R0, RZ, 0x3c, !PT ;  /* 0x0000000009097212 */ /* 0x000fe200078e3cff */
[----:B------:R-:W-:Y:S01]  /*3aa0*/  USEL UR18, UR18, URZ, UP0 ;  /* 0x000000ff12127287 */ /* 0x000fe20008000000 */
[----:B------:R1:W-:Y:S03]  /*3ab0*/  UTCBAR [UR9], URZ ;  /* 0x000000ff090073e9 */ /* 0x0003e600080000ff */
[----:B------:R-:W-:Y:S01]  /*3ac0*/  LOP3.LUT R11, R11, UR4, RZ, 0x3c, !PT ;  /* 0x000000040b0b7c12 */ /* 0x000fe2000f8e3cff */
[----:B------:R-:W-:Y:S07]  /*3ad0*/  @P1 BRA `(.L_x_70) ;  /* 0xfffffff800dc1947 */ /* 0x000fee000383ffff */
[----:B------:R-:W2:Y:S01]  /*3ae0*/  S2UR UR4, SR_CgaCtaId ;  /* 0x00000000000479c3 */ /* 0x000ea20000008800 */
[----:B------:R-:W-:Y:S01]  /*3af0*/  ELECT P0, URZ, PT ;  /* 0x0000000000ff782f */ /* 0x000fe20003800000 */
[----:B------:R-:W-:Y:S01]  /*3b00*/  IMAD.MOV.U32 R0, RZ, RZ, 0x1 ;  /* 0x00000001ff007424 */ /* 0x000fe200078e00ff */
[----:B------:R-:W-:Y:S01]  /*3b10*/  UIADD3 UR6, UPT, UPT, UR6, 0x160, URZ ;  /* 0x0000016006067890 */ /* 0x000fe2000fffe0ff */
[----:B------:R-:W-:Y:S01]  /*3b20*/  SHF.L.U32 R3, R11, 0x1f, RZ ;  /* 0x0000001f0b037819 */ /* 0x000fe200000006ff */
[----:B------:R-:W-:-:S03]  /*3b30*/  UMOV UR5, 0x40 ;  /* 0x0000004000057882 */ /* 0x000fc60000000000 */
[----:B------:R-:W-:Y:S01]  /*3b40*/  UVIRTCOUNT.DEALLOC.SMPOOL 0x80 ;  /* 0x000000800000784c */ /* 0x000fe20000000000 */
[----:B--2---:R-:W-:Y:S02]  /*3b50*/  ULEA UR4, UR4, UR5, 0x18 ;  /* 0x0000000504047291 */ /* 0x004fe4000f8ec0ff */
[----:B------:R-:W-:-:S07]  /*3b60*/  ULEA UR5, UR18, UR6, 0x3 ;  /* 0x0000000612057291 */ /* 0x000fce000f8e18ff */
[----:B------:R2:W-:Y:S02]  /*3b70*/  @P0 STS.U8 [UR4+0x1c], R0 ;  /* 0x00001c00ff000988 */ /* 0x0005e40008000004 */
[----:B------:R-:W3:Y:S02]  /*3b80*/  SYNCS.PHASECHK.TRANS64.TRYWAIT P0, [UR5], R3 ;  /* 0x00000003ff0075a7 */ /* 0x000ee40008001105 */
[----:B--23--:R-:W-:Y:S05]  /*3b90*/  @!P0 BRA `(.L_x_71) ;  /* 0x0000008000d88947 */ /* 0x00cfea0003800000 */
.L_x_177:
[----:B------:R-:W-:-:S04]  /*3ba0*/  UIADD3 UR7, UPT, UPT, UR18, 0x1, URZ ;  /* 0x0000000112077890 */ /* 0x000fc8000fffe0ff */
[----:B------:R-:W-:-:S04]  /*3bb0*/  UISETP.NE.AND UP0, UPT, UR7, 0x2, UPT ;  /* 0x000000020700788c */ /* 0x000fc8000bf05270 */
[----:B------:R-:W-:Y:S02]  /*3bc0*/  USEL UR5, URZ, 0x1, UP0 ;  /* 0x00000001ff057887 */ /* 0x000fe40008000000 */
[----:B------:R-:W-:-:S04]  /*3bd0*/  USEL UR7, UR7, URZ, UP0 ;  /* 0x000000ff07077287 */ /* 0x000fc80008000000 */
[----:B------:R-:W-:Y:S01]  /*3be0*/  ULEA UR7, UR7, UR6, 0x3 ;  /* 0x0000000607077291 */ /* 0x000fe2000f8e18ff */
[----:B--2---:R-:W-:-:S04]  /*3bf0*/  LOP3.LUT R3, R11, UR5, RZ, 0x3c, !PT ;  /* 0x000000050b037c12 */ /* 0x004fc8000f8e3cff */
[----:B------:R-:W-:-:S04]  /*3c00*/  SHF.L.U32 R3, R3, 0x1f, RZ ;  /* 0x0000001f03037819 */ /* 0x000fc800000006ff */
[----:B------:R-:W2:Y:S02]  /*3c10*/  SYNCS.PHASECHK.TRANS64.TRYWAIT P0, [UR7], R3 ;  /* 0x00000003ff0075a7 */ /* 0x000ea40008001107 */
[----:B--2---:R-:W-:Y:S05]  /*3c20*/  @!P0 BRA `(.L_x_72) ;  /* 0x0000008000cc8947 */ /* 0x004fea0003800000 */
.L_x_179:
[----:B------:R-:W-:Y:S01]  /*3c30*/  NOP ;  /* 0x0000000000007918 */ /* 0x000fe20000000000 */
[----:B--2---:R-:W2:Y:S01]  /*3c40*/  LDS R0, [UR4+0x14] ;  /* 0x00001404ff007984 */ /* 0x004ea20008000800 */
[----:B------:R-:W-:Y:S01]  /*3c50*/  ULOP3.LUT UR6, UR19, 0xffff, URZ, 0xc0, !UPT ;  /* 0x0000ffff13067892 */ /* 0x000fe2000f8ec0ff */
[----:B------:R-:W-:Y:S01]  /*3c60*/  UMOV UR8, 0xffff ;  /* 0x0000ffff00087882 */ /* 0x000fe20000000000 */
[----:B------:R-:W-:Y:S02]  /*3c70*/  UMOV UR5, 0x1 ;  /* 0x0000000100057882 */ /* 0x000fe40000000000 */
[----:B------:R-:W-:-:S04]  /*3c80*/  USHF.R.U32.HI UR6, URZ, 0x5, UR6 ;  /* 0x00000005ff067899 */ /* 0x000fc80008011606 */
[----:B------:R-:W-:Y:S02]  /*3c90*/  USHF.L.U32 UR8, UR8, UR6, URZ ;  /* 0x0000000608087299 */ /* 0x000fe400080006ff */
[----:B------:R-:W-:-:S04]  /*3ca0*/  USHF.L.U32 UR5, UR5, UR6, URZ ;  /* 0x0000000605057299 */ /* 0x000fc800080006ff */
[----:B--2---:R-:W-:-:S04]  /*3cb0*/  LOP3.LUT R0, R0, UR8, RZ, 0xc0, !PT ;  /* 0x0000000800007c12 */ /* 0x004fc8000f8ec0ff */
[----:B------:R-:W-:-:S13]  /*3cc0*/  ISETP.NE.AND P0, PT, R0, UR8, PT ;  /* 0x0000000800007c0c */ /* 0x000fda000bf05270 */
[----:B------:R-:W-:Y:S05]  /*3cd0*/  @P0 BRA `(.L_x_73) ;  /* 0x0000000000580947 */ /* 0x000fea0003800000 */
[----:B------:R-:W2:Y:S02]  /*3ce0*/  LDS R0, [UR4+0x18] ;  /* 0x00001804ff007984 */ /* 0x000ea40008000800 */
[----:B--2---:R-:W-:-:S04]  /*3cf0*/  LOP3.LUT R0, R0, UR5, RZ, 0xc0, !PT ;  /* 0x0000000500007c12 */ /* 0x004fc8000f8ec0ff */
[----:B------:R-:W-:-:S13]  /*3d00*/  ISETP.NE.AND P0, PT, R0, UR5, PT ;  /* 0x0000000500007c0c */ /* 0x000fda000bf05270 */
[----:B------:R-:W-:Y:S05]  /*3d10*/  @P0 BRA `(.L_x_74) ;  /* 0x00000000003c0947 */ /* 0x000fea0003800000 */
[----:B------:R-:W2:Y:S01]  /*3d20*/  S2R R2, SR_LANEID ;  /* 0x0000000000027919 */ /* 0x000ea20000000000 */
[----:B------:R-:W-:Y:S01]  /*3d30*/  ULOP3.LUT UR8, URZ, UR8, URZ, 0x33, !UPT ;  /* 0x00000008ff087292 */ /* 0x000fe2000f8e33ff */
[----:B------:R-:W-:Y:S01]  /*3d40*/  LOP3.LUT R4, RZ, UR5, RZ, 0x33, !PT ;  /* 0x00000005ff047c12 */ /* 0x000fe2000f8e33ff */
[----:B------:R-:W-:Y:S02]  /*3d50*/  VOTEU.ANY UR7, UPT, PT ;  /* 0x0000000000077886 */ /* 0x000fe400038e0100 */
[----:B------:R-:W-:Y:S01]  /*3d60*/  UFLO.U32 UR7, UR7 ;  /* 0x00000007000772bd */ /* 0x000fe200080e0000 */
[----:B------:R-:W3:Y:S01]  /*3d70*/  REDUX UR5, R4 ;  /* 0x00000000040573c4 */ /* 0x000ee20000000000 */
[----:B------:R-:W-:-:S06]  /*3d80*/  IMAD.U32 R0, RZ, RZ, UR8 ;  /* 0x00000008ff007e24 */ /* 0x000fcc000f8e00ff */
[----:B------:R1:W-:Y:S01]  /*3d90*/  UTCATOMSWS.AND URZ, UR8 ;  /* 0x0000000800ff79e3 */ /* 0x0003e20008000000 */
[----:B------:R-:W4:Y:S01]  /*3da0*/  REDUX UR6, R0 ;  /* 0x00000000000673c4 */ /* 0x000f220000000000 */
[----:B--2---:R-:W-:Y:S01]  /*3db0*/  ISETP.EQ.U32.AND P0, PT, R2, UR7, PT ;  /* 0x0000000702007c0c */ /* 0x004fe2000bf02070 */
[----:B---3--:R-:W-:Y:S01]  /*3dc0*/  IMAD.U32 R2, RZ, RZ, UR5 ;  /* 0x00000005ff027e24 */ /* 0x008fe2000f8e00ff */
[----:B----4-:R-:W-:-:S11]  /*3dd0*/  MOV R3, UR6 ;  /* 0x0000000600037c02 */ /* 0x010fd60008000f00 */
[----:B------:R1:W-:Y:S04]  /*3de0*/  @P0 ATOMS.AND RZ, [UR4+0x14], R3 ;  /* 0x00001403ffff098c */ /* 0x0003e8000a800004 */
[----:B------:R1:W-:Y:S01]  /*3df0*/  @P0 ATOMS.AND RZ, [UR4+0x18], R2 ;  /* 0x00001802ffff098c */ /* 0x0003e2000a800004 */
[----:B------:R-:W-:Y:S05]  /*3e00*/  BRA `(.L_x_75) ;  /* 0x0000000000147947 */ /* 0x000fea0003800000 */
.L_x_74:
[----:B------:R-:W-:Y:S02]  /*3e10*/  MOV R2, 0x3e30 ;  /* 0x00003e3000027802 */ /* 0x000fe40000000f00 */
[----:B-1--45:R-:W-:Y:S05]  /*3e20*/  CALL.REL.NOINC `($__internal_0_$__cuda_sm10x_tcgen05_guardrail_trap_col_being_dealloced_not_returned_by_alloc) ;  /* 0x0000008400b07944 */ /* 0x032fea0003c00000 */
[----:B------:R-:W-:Y:S05]  /*3e30*/  BRA `(.L_x_75) ;  /* 0x0000000000087947 */ /* 0x000fea0003800000 */
.L_x_73:
[----:B------:R-:W-:Y:S02]  /*3e40*/  MOV R2, 0x3e60 ;  /* 0x00003e6000027802 */ /* 0x000fe40000000f00 */
[----:B-1--45:R-:W-:Y:S05]  /*3e50*/  CALL.REL.NOINC `($__internal_2_$__cuda_sm10x_tcgen05_guardrail_trap_unallocated_columns_being_dealloced) ;  /* 0x0000008400bc7944 */ /* 0x032fea0003c00000 */
.L_x_75:
[----:B------:R-:W-:Y:S01]  /*3e60*/  NOP ;  /* 0x0000000000007918 */ /* 0x000fe20000000000 */
[----:B-1----:R-:W-:Y:S05]  /*3e70*/  EXIT ;  /* 0x000000000000794d */ /* 0x002fea0003800000 */
.L_x_59:
[----:B------:R-:W-:-:S09]  /*3e80*/  UISETP.NE.OR UP2, UPT, UR8, 0x3, !UP2 ;  /* 0x000000030800788c */ /* 0x000fd2000d745670 */
[----:B------:R-:W-:Y:S05]  /*3e90*/  BRA.U UP2, `(.L_x_76) ;  /* 0x0000001102147547 */ /* 0x000fea000b800000 */
[----:B------:R-:W1:Y:S01]  /*3ea0*/  LDC R0, c[0x0][0xb30] ;  /* 0x0002cc00ff007b82 */ /* 0x000e620000000800 */
[----:B------:R-:W2:Y:S01]  /*3eb0*/  LDCU.64 UR8, c[0x0][0x888] ;  /* 0x00011100ff0877ac */ /* 0x000ea20008000a00 */
[----:B------:R-:W-:Y:S02]  /*3ec0*/  HFMA2 R29, -RZ, RZ, 0, 0 ;  /* 0x00000000ff1d7431 */ /* 0x000fe400000001ff */
[----:B------:R-:W-:Y:S01]  /*3ed0*/  IMAD.MOV.U32 R31, RZ, RZ, 0x1 ;  /* 0x00000001ff1f7424 */ /* 0x000fe200078e00ff */
[----:B------:R-:W-:Y:S01]  /*3ee0*/  MOV R23, 0x2000 ;  /* 0x0000200000177802 */ /* 0x000fe20000000f00 */
[----:B------:R-:W4:Y:S01]  /*3ef0*/  LDCU.64 UR4, c[0x0][0x890] ;  /* 0x00011200ff0477ac */ /* 0x000f220008000a00 */
[----:B------:R-:W-:Y:S01]  /*3f00*/  IMAD.MOV.U32 R30, RZ, RZ, RZ ;  /* 0x000000ffff1e7224 */ /* 0x000fe200078e00ff */
[----:B------:R-:W3:Y:S01]  /*3f10*/  LDC R19, c[0x0][0x370] ;  /* 0x0000dc00ff137b82 */ /* 0x000ee20000000800 */
[----:B------:R-:W-:Y:S01]  /*3f20*/  UMOV UR7, 0x400 ;  /* 0x0000040000077882 */ /* 0x000fe20000000000 */
[----:B------:R-:W-:-:S02]  /*3f30*/  UPLOP3.LUT UP1, UPT, UPT, UPT, UPT, 0x40, 0x4 ;  /* 0x000000000004789c */ /* 0x000fc40003f2e870 */
[----:B------:R-:W-:-:S04]  /*3f40*/  ULEA UR7, UR37, UR7, 0x18 ;  /* 0x0000000725077291 */ /* 0x000fc8000f8ec0ff */
[----:B------:R-:W3:Y:S01]  /*3f50*/  LDC R2, c[0x0][0xb0c] ;  /* 0x0002c300ff027b82 */ /* 0x000ee20000000800 */
[----:B------:R-:W-:Y:S02]  /*3f60*/  UIADD3 UR13, UPT, UPT, UR7, 0xf8, URZ ;  /* 0x000000f8070d7890 */ /* 0x000fe4000fffe0ff */
[----:B--2---:R-:W-:Y:S02]  /*3f70*/  UISETP.NE.U32.AND UP2, UPT, UR8, URZ, UPT ;  /* 0x000000ff0800728c */ /* 0x004fe4000bf45070 */
[----:B------:R-:W-:Y:S02]  /*3f80*/  UIADD3 UR33, UPT, UPT, UR7, 0xe0, URZ ;  /* 0x000000e007217890 */ /* 0x000fe4000fffe0ff */
[----:B----4-:R-:W-:Y:S01]  /*3f90*/  UISETP.NE.U32.AND UP3, UPT, UR4, URZ, UPT ;  /* 0x000000ff0400728c */ /* 0x010fe2000bf65070 */
[----:B------:R-:W2:Y:S01]  /*3fa0*/  LDC R18, c[0x0][0xb20] ;  /* 0x0002c800ff127b82 */ /* 0x000ea20000000800 */
[----:B-1----:R-:W-:Y:S01]  /*3fb0*/  ISETP.NE.AND P1, PT, R0, 0x1, PT ;  /* 0x000000010000780c */ /* 0x002fe20003f25270 */
[----:B------:R-:W-:-:S02]  /*3fc0*/  UISETP.NE.AND.EX UP2, UPT, UR9, URZ, UPT, UP2 ;  /* 0x000000ff0900728c */ /* 0x000fc4000bf45320 */
[----:B------:R-:W-:Y:S02]  /*3fd0*/  UIADD3 UR25, UPT, UPT, UR7, 0xe8, URZ ;  /* 0x000000e807197890 */ /* 0x000fe4000fffe0ff */
[----:B------:R-:W-:Y:S02]  /*3fe0*/  UIADD3 UR17, UPT, UPT, UR7, 0xf0, URZ ;  /* 0x000000f007117890 */ /* 0x000fe4000fffe0ff */
[----:B------:R-:W1:Y:S01]  /*3ff0*/  LDC.64 R32, c[0x0][0x348] ;  /* 0x0000d200ff207b82 */ /* 0x000e620000000a00 */
[----:B------:R-:W-:Y:S02]  /*4000*/  UPRMT UR13, UR37, 0x654, UR13 ;  /* 0x00000654250d7896 */ /* 0x000fe4000800000d */
[----:B------:R-:W-:-:S05]  /*4010*/  UISETP.NE.AND.EX UP3, UPT, UR5, URZ, UPT, UP3 ;  /* 0x000000ff0500728c */ /* 0x000fca000bf65330 */
[----:B------:R-:W4:Y:S08]  /*4020*/  LDC.64 R16, c[0x0][0xb10] ;  /* 0x0002c400ff107b82 */ /* 0x000f300000000a00 */
[----:B------:R-:W1:Y:S08]  /*4030*/  LDC.64 R6, c[0x0][0xb18] ;  /* 0x0002c600ff067b82 */ /* 0x000e700000000a00 */
[----:B------:R-:W1:Y:S08]  /*4040*/  LDC.64 R4, c[0x0][0xb28] ;  /* 0x0002ca00ff047b82 */ /* 0x000e700000000a00 */
[----:B--23--:R-:W1:Y:S02]  /*4050*/  LDC R22, c[0x0][0x374] ;  /* 0x0000dd00ff167b82 */ /* 0x00ce640000000800 */
.L_x_87:
[C---:B------:R-:W-:Y:S02]  /*4060*/  LEA R0, R30.reuse, UR7, 0x3 ;  /* 0x000000071e007c11 */ /* 0x040fe4000f8e18ff */
[----:B------:R-:W-:Y:S02]  /*4070*/  SHF.L.U32 R3, R29, 0x1f, RZ ;  /* 0x0000001f1d037819 */ /* 0x000fe400000006ff */
[----:B------:R-:W-:Y:S02]  /*4080*/  LEA R24, R30, UR7, 0x4 ;  /* 0x000000071e187c11 */ /* 0x000fe4000f8e20ff */
[----:B--2---:R-:W2:Y:S02]  /*4090*/  SYNCS.PHASECHK.TRANS64.TRYWAIT P0, [R0+URZ+0x130], R3 ;  /* 0x00013003000075a7 */ /* 0x004ea400080011ff */
[----:B--2---:R-:W-:Y:S05]  /*40a0*/  @!P0 BRA `(.L_x_77) ;  /* 0x0000007c00c48947 */ /* 0x004fea0003800000 */
.L_x_180:
[----:B------:R-:W-:Y:S01]  /*40b0*/  ISETP.GE.AND P0, PT, R72, 0x1, PT ;  /* 0x000000014800780c */ /* 0x000fe20003f06270 */
[----:B------:R-:W3:Y:S01]  /*40c0*/  LDS.128 R24, [R24+0x1a0] ;  /* 0x0001a00018187984 */ /* 0x000ee20000000c00 */
[----:B--2---:R-:W-:Y:S01]  /*40d0*/  VIADD R0, R0, 0x140 ;  /* 0x0000014000007836 */ /* 0x004fe20000000000 */
[----:B------:R-:W-:Y:S01]  /*40e0*/  @!PT LDS RZ, [RZ] ;  /* 0x00000000fffff984 */ /* 0x000fe20000000800 */
[----:B------:R-:W-:Y:S01]  /*40f0*/  @!PT LDS RZ, [RZ] ;  /* 0x00000000fffff984 */ /* 0x000fe20000000800 */
[----:B------:R-:W-:Y:S01]  /*4100*/  @!PT LDS RZ, [RZ] ;  /* 0x00000000fffff984 */ /* 0x000fe20000000800 */
[----:B------:R-:W-:Y:S01]  /*4110*/  @!PT LDS RZ, [RZ] ;  /* 0x00000000fffff984 */ /* 0x000fe20000000800 */
[----:B------:R2:W-:Y:S06]  /*4120*/  MEMBAR.ALL.CTA ;  /* 0x0000000000007992 */ /* 0x0005ec0000008000 */
[----:B--2---:R-:W2:Y:S01]  /*4130*/  FENCE.VIEW.ASYNC.S ;  /* 0x00000000000073c6 */ /* 0x004ea20000000000 */
[----:B------:R-:W-:Y:S04]  /*4140*/  PRMT R0, RZ, 0x654, R0 ;  /* 0x00000654ff007816 */ /* 0x000fe80000000000 */
[----:B--2---:R2:W-:Y:S01]  /*4150*/  SYNCS.ARRIVE.TRANS64.RED.A1T0 RZ, [R0+URZ], RZ ;  /* 0x000000ff00ff79a7 */ /* 0x0045e200081004ff */
[----:B---3--:R-:W-:Y:S11]  /*4160*/  LOP3.LUT P3, RZ, R26, 0x1, RZ, 0xc0, !PT ;  /* 0x000000011aff7812 */ /* 0x008ff6000786c0ff */
[----:B------:R-:W-:Y:S02]  /*4170*/  @!UPT UIADD3 URZ, UPT, UPT, URZ, URZ, URZ ;  /* 0x000000fffffff290 */ /* 0x000fe4000fffe0ff */
[----:B------:R-:W-:Y:S02]  /*4180*/  @P3 MOV R13, R24 ;  /* 0x00000018000d3202 */ /* 0x000fe40000000f00 */
[----:B------:R-:W-:Y:S01]  /*4190*/  @P3 LOP3.LUT R8, R25, 0xffff, RZ, 0xc0, !PT ;  /* 0x0000ffff19083812 */ /* 0x000fe200078ec0ff */
[----:B--2---:R-:W-:Y:S06]  /*41a0*/  @!P0 BRA `(.L_x_78) ;  /* 0x0000000000a48947 */ /* 0x004fec0003800000 */
[----:B-1----:R-:W-:Y:S01]  /*41b0*/  IMAD.HI.U32 R35, R22, R7, RZ ;  /* 0x0000000716237227 */ /* 0x002fe200078e00ff */
[----:B------:R-:W-:Y:S02]  /*41c0*/  ISETP.NE.AND P0, PT, R6, 0x1, PT ;  /* 0x000000010600780c */ /* 0x000fe40003f05270 */
[----:B------:R-:W-:Y:S01]  /*41d0*/  ISETP.NE.AND P2, PT, R72, 0x1, PT ;  /* 0x000000014800780c */ /* 0x000fe20003f45270 */
[----:B----4-:R-:W-:Y:S01]  /*41e0*/  IMAD.HI.U32 R34, R19, R16, RZ ;  /* 0x0000001013227227 */ /* 0x010fe200078e00ff */
[----:B------:R-:W-:Y:S02]  /*41f0*/  SHF.R.U32.HI R35, RZ, R18, R35 ;  /* 0x00000012ff237219 */ /* 0x000fe40000011623 */
[----:B------:R-:W-:Y:S01]  /*4200*/  ISETP.NE.AND P4, PT, R2, 0x1, PT ;  /* 0x000000010200780c */ /* 0x000fe20003f85270 */
[----:B------:R-:W-:Y:S01]  /*4210*/  IMAD.HI.U32 R36, R13, R16, RZ ;  /* 0x000000100d247227 */ /* 0x000fe200078e00ff */
[----:B------:R-:W-:Y:S02]  /*4220*/  SHF.R.U32.HI R34, RZ, R17, R34 ;  /* 0x00000011ff227219 */ /* 0x000fe40000011622 */
[----:B------:R-:W-:Y:S01]  /*4230*/  SEL R3, R22, R35, !P0 ;  /* 0x0000002316037207 */ /* 0x000fe20004000000 */
[C---:B------:R-:W-:Y:S01]  /*4240*/  IMAD.HI.U32 R35, R8.reuse, R7, RZ ;  /* 0x0000000708237227 */ /* 0x040fe200078e00ff */
[----:B------:R-:W-:Y:S02]  /*4250*/  SEL R11, R19, R34, !P4 ;  /* 0x00000022130b7207 */ /* 0x000fe40006000000 */
[----:B------:R-:W-:Y:S01]  /*4260*/  SHF.R.U32.HI R36, RZ, R17, R36 ;  /* 0x00000011ff247219 */ /* 0x000fe20000011624 */
[----:B------:R-:W-:Y:S01]  /*4270*/  IMAD.HI.U32 R38, R3, R4, RZ ;  /* 0x0000000403267227 */ /* 0x000fe200078e00ff */
[----:B------:R-:W-:Y:S03]  /*4280*/  SHF.R.U32.HI R35, RZ, R18, R35 ;  /* 0x00000012ff237219 */ /* 0x000fe60000011623 */
[----:B------:R-:W-:Y:S01]  /*4290*/  IMAD.HI.U32 R34, R11, R4, RZ ;  /* 0x000000040b227227 */ /* 0x000fe200078e00ff */
[----:B------:R-:W-:Y:S02]  /*42a0*/  @P2 SHF.R.U32.HI R3, RZ, R5, R38 ;  /* 0x00000005ff032219 */ /* 0x000fe40000011626 */
[----:B------:R-:W-:Y:S02]  /*42b0*/  SEL R9, R8, R35, !P0 ;  /* 0x0000002308097207 */ /* 0x000fe40004000000 */
[----:B------:R-:W-:Y:S01]  /*42c0*/  @P2 SHF.R.U32.HI R11, RZ, R5, R34 ;  /* 0x00000005ff0b2219 */ /* 0x000fe20000011622 */
[C---:B------:R-:W-:Y:S01]  /*42d0*/  IMAD R10, R72.reuse, R3, RZ ;  /* 0x00000003480a7224 */ /* 0x040fe200078e02ff */
[----:B------:R-:W-:Y:S01]  /*42e0*/  SEL R3, R13, R36, !P4 ;  /* 0x000000240d037207 */ /* 0x000fe20006000000 */
[C---:B------:R-:W-:Y:S03]  /*42f0*/  IMAD.HI.U32 R14, R9.reuse, R4, RZ ;  /* 0x00000004090e7227 */ /* 0x040fe600078e00ff */
[----:B------:R-:W-:Y:S01]  /*4300*/  ISETP.GE.AND P0, PT, R9, R10, PT ;  /* 0x0000000a0900720c */ /* 0x000fe20003f06270 */
[C---:B------:R-:W-:Y:S01]  /*4310*/  IMAD R12, R72.reuse, R11, RZ ;  /* 0x0000000b480c7224 */ /* 0x040fe200078e02ff */
[-C--:B------:R-:W-:Y:S04]  /*4320*/  SHF.R.U32.HI R14, RZ, R5.reuse, R14 ;  /* 0x00000005ff0e7219 */ /* 0x080fe8000001160e */
[----:B------:R-:W-:Y:S02]  /*4330*/  ISETP.GE.OR P0, PT, R3, R12, P0 ;  /* 0x0000000c0300720c */ /* 0x000fe40000706670 */
[----:B------:R-:W-:Y:S05]  /*4340*/  SEL R15, R9, R14, !P2 ;  /* 0x0000000e090f7207 */ /* 0x000fea0005000000 */
[----:B------:R-:W-:Y:S04]  /*4350*/  IMAD.MOV R14, RZ, RZ, -R15 ;  /* 0x000000ffff0e7224 */ /* 0x000fe800078e0a0f */
[----:B------:R-:W-:Y:S02]  /*4360*/  IMAD R14, R72, R14, R9 ;  /* 0x0000000e480e7224 */ /* 0x000fe400078e0209 */
[C---:B------:R-:W-:Y:S05]  /*4370*/  @!P0 IMAD.HI.U32 R10, R3.reuse, R4, RZ ;  /* 0x00000004030a8227 */ /* 0x040fea00078e00ff */
[----:B------:R-:W-:Y:S04]  /*4380*/  @!P0 SHF.R.U32.HI R10, RZ, R5, R10 ;  /* 0x00000005ff0a8219 */ /* 0x000fe8000001160a */
[----:B------:R-:W-:Y:S01]  /*4390*/  @!P0 SEL R0, R3, R10, !P2 ;  /* 0x0000000a03008207 */ /* 0x000fe20005000000 */
[----:B------:R-:W-:Y:S03]  /*43a0*/  IMAD.MOV R10, RZ, RZ, -R3 ;  /* 0x000000ffff0a7224 */ /* 0x000fe600078e0a03 */
[----:B------:R-:W-:Y:S01]  /*43b0*/  @!P0 IADD3 R15, PT, PT, R15, -R0, RZ ;  /* 0x800000000f0f8210 */ /* 0x000fe20007ffe0ff */
[----:B------:R-:W-:Y:S01]  /*43c0*/  @!P0 IMAD R0, R11, R14, R0 ;  /* 0x0000000e0b008224 */ /* 0x000fe200078e0200 */
[----:B------:R-:W-:Y:S01]  /*43d0*/  IADD3 R11, PT, PT, -R9, RZ, RZ ;  /* 0x000000ff090b7210 */ /* 0x000fe20007ffe1ff */
[----:B------:R-:W-:Y:S02]  /*43e0*/  IMAD R13, R2, R10, R13 ;  /* 0x0000000a020d7224 */ /* 0x000fe400078e020d */
[----:B------:R-:W-:Y:S02]  /*43f0*/  @!P0 IMAD R9, R15, R72, R3 ;  /* 0x000000480f098224 */ /* 0x000fe400078e0203 */
[----:B------:R-:W-:Y:S02]  /*4400*/  @!P0 IMAD.MOV.U32 R3, RZ, RZ, R0 ;  /* 0x000000ffff038224 */ /* 0x000fe400078e0000 */
[----:B------:R-:W-:Y:S02]  /*4410*/  IMAD R8, R6, R11, R8 ;  /* 0x0000000b06087224 */ /* 0x000fe400078e0208 */
[----:B------:R-:W-:Y:S02]  /*4420*/  IMAD R13, R3, R2, R13 ;  /* 0x00000002030d7224 */ /* 0x000fe400078e020d */
[----:B------:R-:W-:Y:S02]  /*4430*/  IMAD R8, R9, R6, R8 ;  /* 0x0000000609087224 */ /* 0x000fe400078e0208 */
.L_x_78:
[----:B------:R-:W-:Y:S05]  /*4440*/  BRA.U UP1, `(.L_x_79) ;  /* 0x0000000101107547 */ /* 0x000fea000b800000 */
[----:B------:R-:W-:Y:S04]  /*4450*/  MOV R0, UR6 ;  /* 0x0000000600007c02 */ /* 0x000fe80008000f00 */
[----:B------:R-:W-:Y:S04]  /*4460*/  SHF.L.U32 R3, R0, 0x1f, RZ ;  /* 0x0000001f00037819 */ /* 0x000fe800000006ff */
[----:B------:R-:W2:Y:S02]  /*4470*/  SYNCS.PHASECHK.TRANS64.TRYWAIT P0, [UR7+0x128], R3 ;  /* 0x00012803ff0075a7 */ /* 0x000ea40008001107 */
[----:B--2---:R-:W-:Y:S05]  /*4480*/  @!P0 BRA `(.L_x_80) ;  /* 0x0000007800e08947 */ /* 0x004fea0003800000 */
.L_x_79:
[----:B------:R-:W-:Y:S02]  /*4490*/  R2UR UR35, R21 ;  /* 0x00000000152372ca */ /* 0x000fe400000e0000 */
[----:B------:R-:W-:Y:S02]  /*44a0*/  R2UR UR34, R20 ;  /* 0x00000000142272ca */ /* 0x000fe400000e0000 */
[----:B------:R-:W-:Y:S02]  /*44b0*/  ISETP.NE.U32.AND P2, PT, RZ, UR4, PT ;  /* 0x00000004ff007c0c */ /* 0x000fe4000bf45070 */
[----:B------:R-:W-:Y:S02]  /*44c0*/  SHF.L.U32 R12, R31, 0x1f, RZ ;  /* 0x0000001f1f0c7819 */ /* 0x000fe400000006ff */
[----:B------:R-:W-:Y:S05]  /*44d0*/  ISETP.NE.AND.EX P2, PT, RZ, UR5, PT, P2 ;  /* 0x00000005ff007c0c */ /* 0x000fea000bf45320 */
[----:B------:R-:W-:Y:S02]  /*44e0*/  USHF.L.U32 UR35, UR35, 0x7, URZ ;  /* 0x0000000723237899 */ /* 0x000fe400080006ff */
[----:B------:R-:W-:Y:S01]  /*44f0*/  USHF.L.U32 UR34, UR34, 0x8, URZ ;  /* 0x0000000822227899 */ /* 0x000fe200080006ff */
[----:B------:R-:W-:Y:S11]  /*4500*/  BRA.U !UP3, `(.L_x_81) ;  /* 0x000000010b347547 */ /* 0x000ff6000b800000 */
[----:B------:R-:W-:Y:S01]  /*4510*/  UPLOP3.LUT UP0, UPT, UPT, UPT, UP2, 0x80, 0x8 ;  /* 0x000000000008789c */ /* 0x000fe20003f0f020 */
[----:B--2---:R-:W-:Y:S02]  /*4520*/  HFMA2 R0, -RZ, RZ, 0, 5.9604644775390625e-08 ;  /* 0x00000001ff007431 */ /* 0x004fe400000001ff */
[----:B------:R-:W-:Y:S03]  /*4530*/  IMAD.MOV.U32 R171, RZ, RZ, 0x1 ;  /* 0x00000001ffab7424 */ /* 0x000fe600078e00ff */
[----:B------:R-:W-:Y:S05]  /*4540*/  PLOP3.LUT P0, PT, PT, PT, UP0, 0x80, 0x8 ;  /* 0x000000000008781c */ /* 0x000fea0003f0f008 */
[----:B------:R-:W2:Y:S01]  /*4550*/  @UP0 LDCU.64 UR10, c[0x0][0x888] ;  /* 0x00011100ff0a07ac */ /* 0x000ea20008000a00 */
[----:B------:R-:W-:Y:S07]  /*4560*/  @UP0 UIMAD UR8, UR36, UR4, URZ ;  /* 0x00000004240802a4 */ /* 0x000fee000f8e02ff */
[----:B------:R-:W-:Y:S01]  /*4570*/  @!P0 PRMT R171, R0, 0x7610, R171 ;  /* 0x0000761000ab8816 */ /* 0x000fe200000000ab */
[----:B--2---:R-:W-:Y:S03]  /*4580*/  @UP0 UIMAD.WIDE UR10, UR8, 0x4, UR10 ;  /* 0x00000004080a08a5 */ /* 0x004fe6000f8e020a */
[----:B------:R-:W2:Y:S03]  /*4590*/  @!UP0 LDCU UR8, c[0x0][0x880] ;  /* 0x00011000ff0887ac */ /* 0x000ea60008000800 */
[----:B------:R-:W-:Y:S01]  /*45a0*/  IMAD.U32 R10, RZ, RZ, UR10 ;  /* 0x0000000aff0a7e24 */ /* 0x000fe2000f8e00ff */
[----:B------:R-:W-:Y:S05]  /*45b0*/  MOV R11, UR11 ;  /* 0x0000000b000b7c02 */ /* 0x000fea0008000f00 */
[----:B-----5:R3:W5:Y:S02]  /*45c0*/  @P0 LDG.E R81, desc[UR46][R10.64] ;  /* 0x0000002e0a510981 */ /* 0x020764000c1e1900 */
[----:B--23--:R-:W-:Y:S07]  /*45d0*/  @!P0 IMAD.U32 R81, RZ, RZ, UR8 ;  /* 0x00000008ff518e24 */ /* 0x00cfee000f8e00ff */
.L_x_81:
[----:B-----5:R-:W-:Y:S01]  /*45e0*/  @!P2 FSETP.EQ.AND P0, PT, R81, RZ, PT ;  /* 0x000000ff5100a20b */ /* 0x020fe20003f02000 */
[----:B------:R-:W-:Y:S01]  /*45f0*/  @!UPT UIADD3 URZ, UPT, UPT, URZ, URZ, URZ ;  /* 0x000000fffffff290 */ /* 0x000fe2000fffe0ff */
[----:B------:R-:W-:Y:S11]  /*4600*/  @!P2 BRA `(.L_x_82) ;  /* 0x000000000014a947 */ /* 0x000ff60003800000 */
[----:B------:R-:W-:Y:S02]  /*4610*/  LOP3.LUT P2, RZ, R171, 0xff, RZ, 0xc0, !PT ;  /* 0x000000ffabff7812 */ /* 0x000fe4000784c0ff */
[----:B------:R-:W-:Y:S04]  /*4620*/  PLOP3.LUT P0, PT, PT, PT, UP0, 0x80, 0x8 ;  /* 0x000000000008781c */ /* 0x000fe80003f0f008 */
[----:B------:R-:W-:Y:S07]  /*4630*/  PLOP3.LUT P0, PT, P0, PT, PT, 0x8, 0x80 ;  /* 0x000000000080781c */ /* 0x000fee000070e170 */
[----:B------:R-:W-:Y:S11]  /*4640*/  @P2 FSETP.EQ.AND P0, PT, R81, RZ, PT ;  /* 0x000000ff5100220b */ /* 0x000ff60003f02000 */
[----:B------:R-:W-:Y:S02]  /*4650*/  @!UPT UIADD3 URZ, UPT, UPT, URZ, URZ, URZ ;  /* 0x000000fffffff290 */ /* 0x000fe4000fffe0ff */
.L_x_82:
[----:B------:R-:W3:Y:S01]  /*4660*/  SYNCS.PHASECHK.TRANS64.TRYWAIT P2, [UR7+0x100], R12 ;  /* 0x0001000cff0075a7 */ /* 0x000ee20008041107 */
[----:B------:R-:W-:Y:S04]  /*4670*/  ELECT P4, URZ, PT ;  /* 0x0000000000ff782f */ /* 0x000fe80003880000 */
[----:B------:R-:W-:Y:S11]  /*4680*/  PLOP3.LUT P4, PT, P0, P4, PT, 0xf2, 0x2f ;  /* 0x00000000002f781c */ /* 0x000ff60000789e72 */
[----:B------:R-:W-:Y:S02]  /*4690*/  @!UPT UIADD3 URZ, UPT, UPT, URZ, URZ, URZ ;  /* 0x000000fffffff290 */ /* 0x000fe4000fffe0ff */
[----:B-1----:R-:W-:Y:S05]  /*46a0*/  @!P4 IADD3 R9, P0, PT, R32, 0x580, RZ ;  /* 0x000005802009c810 */ /* 0x002fea0007f1e0ff */
[----:B--2---:R-:W-:Y:S01]  /*46b0*/  @!P4 IMAD.X R0, RZ, RZ, R33, P0 ;  /* 0x000000ffff00c224 */ /* 0x004fe200000e0621 */
[----:B---3--:R-:W-:Y:S07]  /*46c0*/  @!P2 BRA `(.L_x_83) ;  /* 0x000000780068a947 */ /* 0x008fee0003800000 */
.L_x_183:
[----:B------:R-:W-:Y:S01]  /*46d0*/  @!P4 R2UR UR8, R0 ;  /* 0x000000000008c2ca */ /* 0x000fe200000e0000 */
[----:B------:R-:W-:Y:S01]  /*46e0*/  VOTEU.ALL UP1, P4 ;  /* 0x0000000000ff7886 */ /* 0x000fe20002020000 */
[----:B------:R-:W-:Y:S01]  /*46f0*/  @!P4 R2UR UR9, R9 ;  /* 0x000000000909c2ca */ /* 0x000fe200000e0000 */
[----:B------:R-:W-:Y:S01]  /*4700*/  @!P4 IMAD.MOV.U32 R0, RZ, RZ, 0x2000 ;  /* 0x00002000ff00c424 */ /* 0x000fe200078e00ff */
[----:B------:R-:W-:Y:S01]  /*4710*/  UMOV UR10, 0x0 ;  /* 0x00000000000a7882 */ /* 0x000fe20000000000 */
[----:B------:R-:W-:Y:S01]  /*4720*/  UMOV UR11, 0x10000000 ;  /* 0x10000000000b7882 */ /* 0x000fe20000000000 */
[----:B------:R-:W-:Y:S01]  /*4730*/  @!UP1 UIADD3 UR32, UPT, UPT, UR7, 0x200, URZ ;  /* 0x0000020007209890 */ /* 0x000fe2000fffe0ff */
[----:B------:R-:W-:Y:S01]  /*4740*/  @!P4 IADD3 R9, P0, PT, R32, 0x580, RZ ;  /* 0x000005802009c810 */ /* 0x000fe20007f1e0ff */
[----:B------:R-:W-:Y:S05]  /*4750*/  VOTEU.ALL UP1, P4 ;  /* 0x0000000000ff7886 */ /* 0x000fea0002020000 */
[----:B------:R-:W-:Y:S01]  /*4760*/  IMAD.U32 R11, RZ, RZ, UR8 ;  /* 0x00000008ff0b7e24 */ /* 0x000fe2000f8e00ff */
[----:B------:R-:W-:Y:S01]  /*4770*/  UPRMT UR8, UR37, 0x654, UR33 ;  /* 0x0000065425087896 */ /* 0x000fe20008000021 */
[----:B------:R-:W-:Y:S03]  /*4780*/  IMAD.U32 R10, RZ, RZ, UR9 ;  /* 0x00000009ff0a7e24 */ /* 0x000fe6000f8e00ff */
[----:B------:R-:W-:Y:S02]  /*4790*/  @!P4 R2UR UR15, R11 ;  /* 0x000000000b0fc2ca */ /* 0x000fe400000e0000 */
[----:B------:R-:W-:Y:S11]  /*47a0*/  @!P4 R2UR UR14, R10 ;  /* 0x000000000a0ec2ca */ /* 0x000ff600000e0000 */
[----:B------:R-:W-:Y:S02]  /*47b0*/  @!UPT UIADD3 URZ, UPT, UPT, URZ, URZ, URZ ;  /* 0x000000fffffff290 */ /* 0x000fe4000fffe0ff */
[----:B------:R2:W-:Y:S01]  /*47c0*/  @!UP1 UTMALDG.3D [UR32], [UR14], desc[UR10] ;  /* 0x00000a200e0095b4 */ /* 0x0005e20008011000 */
[----:B------:R3:W-:Y:S01]  /*47d0*/  @!P4 SYNCS.ARRIVE.TRANS64.RED.A0TR RZ, [UR7+0xe0], R0 ;  /* 0x0000e000ffffc9a7 */ /* 0x0007e20008300407 */
[----:B------:R-:W-:Y:S01]  /*47e0*/  SYNCS.ARRIVE.TRANS64.RED.A1T0 RZ, [UR8], RZ ;  /* 0x000000ffffff79a7 */ /* 0x000fe20008100408 */
[----:B---3--:R-:W-:Y:S01]  /*47f0*/  @!P4 IMAD.X R0, RZ, RZ, R33, P0 ;  /* 0x000000ffff00c224 */ /* 0x008fe200000e0621 */
[----:B------:R-:W3:Y:S02]  /*4800*/  SYNCS.PHASECHK.TRANS64.TRYWAIT P2, [UR7+0x108], R12 ;  /* 0x0001080cff0075a7 */ /* 0x000ee40008041107 */
[----:B--23--:R-:W-:Y:S05]  /*4810*/  @!P2 BRA `(.L_x_84) ;  /* 0x00000078002ca947 */ /* 0x00cfea0003800000 */
.L_x_185:
        /* <DEDUP_REMOVED lines=8> */
[----:B------:R-:W-:Y:S01]  /*48a0*/  @!UP1 UIADD3 UR24, UPT, UPT, UR7, 0x2200, URZ ;  /* 0x0000220007189890 */ /* 0x000fe2000fffe0ff */
[----:B------:R-:W-:Y:S01]  /*48b0*/  VOTEU.ALL UP1, P4 ;  /* 0x0000000000ff7886 */ /* 0x000fe20002020000 */
[----:B------:R-:W-:Y:S01]  /*48c0*/  UMOV UR27, UR35 ;  /* 0x00000023001b7c82 */ /* 0x000fe20008000000 */
[----:B------:R-:W-:Y:S02]  /*48d0*/  UMOV UR28, UR36 ;  /* 0x00000024001c7c82 */ /* 0x000fe40008000000 */
[----:B------:R-:W-:Y:S01]  /*48e0*/  IMAD.U32 R11, RZ, RZ, UR8 ;  /* 0x00000008ff0b7e24 */ /* 0x000fe2000f8e00ff */
[----:B------:R-:W-:Y:S01]  /*48f0*/  UPRMT UR8, UR37, 0x654, UR25 ;  /* 0x0000065425087896 */ /* 0x000fe20008000019 */
[----:B------:R-:W-:Y:S02]  /*4900*/  IMAD.U32 R10, RZ, RZ, UR9 ;  /* 0x00000009ff0a7e24 */ /* 0x000fe4000f8e00ff */
[----:B------:R-:W-:Y:S01]  /*4910*/  @!P4 IMAD.X R20, RZ, RZ, R33, P0 ;  /* 0x000000ffff14c224 */ /* 0x000fe200000e0621 */
[----:B------:R-:W-:Y:S02]  /*4920*/  @!P4 R2UR UR15, R11 ;  /* 0x000000000b0fc2ca */ /* 0x000fe400000e0000 */
[----:B------:R-:W-:Y:S11]  /*4930*/  @!P4 R2UR UR14, R10 ;  /* 0x000000000a0ec2ca */ /* 0x000ff600000e0000 */
[----:B------:R-:W-:Y:S02]  /*4940*/  @!UPT UIADD3 URZ, UPT, UPT, URZ, URZ, URZ ;  /* 0x000000fffffff290 */ /* 0x000fe4000fffe0ff */
[----:B------:R2:W-:Y:S01]  /*4950*/  @!UP1 UTMALDG.3D [UR24], [UR14], desc[UR10] ;  /* 0x00000a180e0095b4 */ /* 0x0005e20008011000 */
[----:B------:R2:W-:Y:S01]  /*4960*/  @!P4 SYNCS.ARRIVE.TRANS64.RED.A0TR RZ, [UR7+0xe8], R0 ;  /* 0x0000e800ffffc9a7 */ /* 0x0005e20008300407 */
[----:B------:R-:W-:Y:S01]  /*4970*/  SYNCS.ARRIVE.TRANS64.RED.A1T0 RZ, [UR8], RZ ;  /* 0x000000ffffff79a7 */ /* 0x000fe20008100408 */
[----:B------:R-:W3:Y:S02]  /*4980*/  SYNCS.PHASECHK.TRANS64.TRYWAIT P2, [UR7+0x110], R12 ;  /* 0x0001100cff0075a7 */ /* 0x000ee40008041107 */
[----:B--23--:R-:W-:Y:S05]  /*4990*/  @!P2 BRA `(.L_x_85) ;  /* 0x0000007400e4a947 */ /* 0x00cfea0003800000 */
.L_x_187:
[----:B------:R-:W2:Y:S01]  /*49a0*/  LDC.64 R14, c[0x0][0xb10] ;  /* 0x0002c400ff0e7b82 */ /* 0x000ea20000000a00 */
[----:B------:R-:W-:Y:S01]  /*49b0*/  @!P4 R2UR UR8, R20 ;  /* 0x000000001408c2ca */ /* 0x000fe200000e0000 */
[----:B------:R-:W-:Y:S01]  /*49c0*/  VOTEU.ALL UP1, P4 ;  /* 0x0000000000ff7886 */ /* 0x000fe20002020000 */
[----:B------:R-:W-:Y:S01]  /*49d0*/  @!P4 R2UR UR9, R21 ;  /* 0x000000001509c2ca */ /* 0x000fe200000e0000 */
[----:B------:R-:W-:Y:S01]  /*49e0*/  UMOV UR10, 0x0 ;  /* 0x00000000000a7882 */ /* 0x000fe20000000000 */
[----:B------:R-:W-:Y:S03]  /*49f0*/  UMOV UR11, 0x10000000 ;  /* 0x10000000000b7882 */ /* 0x000fe60000000000 */
[----:B------:R-:W3:Y:S01]  /*4a00*/  LDC.64 R10, c[0x0][0xb18] ;  /* 0x0002c600ff0a7b82 */ /* 0x000ee20000000a00 */
[----:B------:R-:W-:Y:S01]  /*4a10*/  @!UP1 UIADD3 UR18, UPT, UPT, UR34, 0x80, URZ ;  /* 0x0000008022129890 */ /* 0x000fe2000fffe0ff */
[----:B------:R-:W-:Y:S01]  /*4a20*/  @P3 SHF.R.U32.HI R28, RZ, 0x10, R25 ;  /* 0x00000010ff1c3819 */ /* 0x000fe20000011619 */
[----:B------:R-:W-:Y:S01]  /*4a30*/  @!UP1 UIADD3 UR16, UPT, UPT, UR7, 0x4200, URZ ;  /* 0x0000420007109890 */ /* 0x000fe2000fffe0ff */
[----:B------:R-:W-:Y:S01]  /*4a40*/  VIADD R30, R30, 0x1 ;  /* 0x000000011e1e7836 */ /* 0x000fe20000000000 */
[----:B------:R-:W-:Y:S03]  /*4a50*/  VOTEU.ALL UP1, P4 ;  /* 0x0000000000ff7886 */ /* 0x000fe60002020000 */
[----:B------:R-:W5:Y:S01]  /*4a60*/  @!P1 LDC R0, c[0x0][0xb20] ;  /* 0x0002c800ff009b82 */ /* 0x000f620000000800 */
[----:B------:R-:W-:Y:S01]  /*4a70*/  UMOV UR19, UR35 ;  /* 0x0000002300137c82 */ /* 0x000fe20008000000 */
[----:B------:R-:W-:Y:S01]  /*4a80*/  IMAD.U32 R21, RZ, RZ, UR8 ;  /* 0x00000008ff157e24 */ /* 0x000fe2000f8e00ff */
[----:B------:R-:W-:Y:S05]  /*4a90*/  UMOV UR20, UR36 ;  /* 0x0000002400147c82 */ /* 0x000fea0008000000 */
[----:B-1----:R-:W1:Y:S01]  /*4aa0*/  @!P1 LDC R3, c[0x0][0xb0c] ;  /* 0x0002c300ff039b82 */ /* 0x002e620000000800 */
[----:B------:R-:W-:Y:S01]  /*4ab0*/  IMAD.U32 R20, RZ, RZ, UR9 ;  /* 0x00000009ff147e24 */ /* 0x000fe2000f8e00ff */
[----:B------:R-:W-:Y:S01]  /*4ac0*/  UPRMT UR8, UR37, 0x654, UR17 ;  /* 0x0000065425087896 */ /* 0x000fe20008000011 */
[----:B------:R-:W-:Y:S03]  /*4ad0*/  @!P4 R2UR UR15, R21 ;  /* 0x00000000150fc2ca */ /* 0x000fe600000e0000 */
[----:B------:R-:W-:Y:S01]  /*4ae0*/  @!P4 R2UR UR14, R20 ;  /* 0x00000000140ec2ca */ /* 0x000fe200000e0000 */
[----:B------:R-:W-:Y:S11]  /*4af0*/  @!P4 IMAD.MOV.U32 R20, RZ, RZ, 0x2000 ;  /* 0x00002000ff14c424 */ /* 0x000ff600078e00ff */
[----:B------:R-:W-:Y:S01]  /*4b00*/  @!UPT UIADD3 URZ, UPT, UPT, URZ, URZ, URZ ;  /* 0x000000fffffff290 */ /* 0x000fe2000fffe0ff */
[----:B------:R1:W-:Y:S01]  /*4b10*/  @!UP1 UTMALDG.3D [UR16], [UR14], desc[UR10] ;  /* 0x00000a100e0095b4 */ /* 0x0003e20008011000 */
[----:B------:R1:W-:Y:S02]  /*4b20*/  @!P4 SYNCS.ARRIVE.TRANS64.RED.A0TR RZ, [UR7+0xf0], R20 ;  /* 0x0000f014ffffc9a7 */ /* 0x0003e40008300407 */
[----:B-1----:R-:W-:Y:S01]  /*4b30*/  @!P1 ISETP.NE.AND P2, PT, R3, 0x1, PT ;  /* 0x000000010300980c */ /* 0x002fe20003f45270 */
[C---:B--2---:R-:W-:Y:S01]  /*4b40*/  @!P1 IMAD.HI.U32 R14, R13.reuse, R14, RZ ;  /* 0x0000000e0d0e9227 */ /* 0x044fe200078e00ff */
[----:B---3--:R-:W-:Y:S03]  /*4b50*/  @!P1 ISETP.NE.AND P0, PT, R10, 0x1, PT ;  /* 0x000000010a00980c */ /* 0x008fe60003f05270 */
[C---:B------:R-:W-:Y:S01]  /*4b60*/  @!P1 IMAD.HI.U32 R11, R8.reuse, R11, RZ ;  /* 0x0000000b080b9227 */ /* 0x040fe200078e00ff */
[----:B------:R-:W-:Y:S04]  /*4b70*/  @!P1 SHF.R.U32.HI R14, RZ, R15, R14 ;  /* 0x0000000fff0e9219 */ /* 0x000fe8000001160e */
[----:B-----5:R-:W-:Y:S01]  /*4b80*/  @!P1 SHF.R.U32.HI R9, RZ, R0, R11 ;  /* 0x00000000ff099219 */ /* 0x020fe2000001160b */
[----:B------:R-:W-:Y:S01]  /*4b90*/  SYNCS.ARRIVE.TRANS64.RED.A1T0 RZ, [UR8], RZ ;  /* 0x000000ffffff79a7 */ /* 0x000fe20008100408 */
[----:B------:R-:W-:Y:S02]  /*4ba0*/  @!P1 SEL R14, R13, R14, !P2 ;  /* 0x0000000e0d0e9207 */ /* 0x000fe40005000000 */
[----:B------:R-:W-:Y:S01]  /*4bb0*/  @!P1 SEL R9, R8, R9, !P0 ;  /* 0x0000000908099207 */ /* 0x000fe20004000000 */
[----:B------:R-:W1:Y:S04]  /*4bc0*/  SYNCS.PHASECHK.TRANS64.TRYWAIT P5, [UR7+0x118], R12 ;  /* 0x0001180cff0075a7 */ /* 0x000e6800080a1107 */
[----:B------:R-:W-:Y:S02]  /*4bd0*/  @!P1 IMAD.IADD R0, R9, 0x1, -R14 ;  /* 0x0000000109009824 */ /* 0x000fe400078e0a0e */
[----:B------:R-:W-:Y:S02]  /*4be0*/  @!P1 IMAD.IADD R9, R14, 0x1, -R9 ;  /* 0x000000010e099824 */ /* 0x000fe400078e0a09 */
[----:B------:R-:W-:Y:S02]  /*4bf0*/  @!P1 IMAD R13, R0, R3, R13 ;  /* 0x00000003000d9224 */ /* 0x000fe400078e020d */
[----:B------:R-:W-:Y:S01]  /*4c00*/  @!P1 IMAD R8, R9, R10, R8 ;  /* 0x0000000a09089224 */ /* 0x000fe200078e0208 */
[----:B-1----:R-:W-:Y:S06]  /*4c10*/  @!P5 BRA `(.L_x_86) ;  /* 0x00000074005cd947 */ /* 0x002fec0003800000 */
.L_x_189:
[----:B-1----:R-:W-:Y:S01]  /*4c20*/  @!P4 IADD3 R3, P0, PT, R32, 0x580, RZ ;  /* 0x000005802003c810 */ /* 0x002fe20007f1e0ff */
[----:B------:R-:W-:Y:S01]  /*4c30*/  VOTEU.ALL UP1, P4 ;  /* 0x0000000000ff7886 */ /* 0x000fe20002020000 */
[----:B------:R-:W-:Y:S01]  /*4c40*/  UMOV UR18, 0x0 ;  /* 0x0000000000127882 */ /* 0x000fe20000000000 */
[----:B------:R-:W-:Y:S01]  /*4c50*/  UMOV UR19, 0x10000000 ;  /* 0x1000000000137882 */ /* 0x000fe20000000000 */
[----:B------:R-:W-:Y:S01]  /*4c60*/  @!P4 R2UR UR9, R3 ;  /* 0x000000000309c2ca */ /* 0x000fe200000e0000 */
[----:B------:R-:W-:Y:S01]  /*4c70*/  @!P4 IMAD.X R0, RZ, RZ, R33, P0 ;  /* 0x000000ffff00c224 */ /* 0x000fe200000e0621 */
[----:B------:R-:W-:Y:S01]  /*4c80*/  @!UP1 UIADD3 UR10, UPT, UPT, UR34, 0xc0, URZ ;  /* 0x000000c0220a9890 */ /* 0x000fe2000fffe0ff */
[----:B------:R-:W-:Y:S01]  /*4c90*/  ISETP.NE.AND P0, PT, R30, 0x2, PT ;  /* 0x000000021e00780c */ /* 0x000fe20003f05270 */
[----:B------:R-:W-:Y:S01]  /*4ca0*/  UMOV UR11, UR35 ;  /* 0x00000023000b7c82 */ /* 0x000fe20008000000 */
[----:B------:R-:W-:Y:S01]  /*4cb0*/  UMOV UR12, UR36 ;  /* 0x00000024000c7c82 */ /* 0x000fe20008000000 */
[----:B------:R-:W-:Y:S01]  /*4cc0*/  @!P4 R2UR UR8, R0 ;  /* 0x000000000008c2ca */ /* 0x000fe200000e0000 */
[----:B------:R-:W-:Y:S01]  /*4cd0*/  IMAD.IADD R20, R8, 0x1, R147 ;  /* 0x0000000108147824 */ /* 0x000fe200078e0293 */
[----:B------:R-:W-:Y:S01]  /*4ce0*/  @P3 R2UR UR36, R28 ;  /* 0x000000001c2432ca */ /* 0x000fe200000e0000 */
[----:B------:R-:W-:Y:S01]  /*4cf0*/  IMAD.IADD R21, R13, 0x1, R170 ;  /* 0x000000010d157824 */ /* 0x000fe200078e02aa */
[----:B------:R-:W-:Y:S02]  /*4d00*/  SEL R0, RZ, 0x1, P0 ;  /* 0x00000001ff007807 */ /* 0x000fe40000000000 */
[----:B------:R-:W-:Y:S01]  /*4d10*/  LOP3.LUT R31, R31, 0x1, RZ, 0x3c, !PT ;  /* 0x000000011f1f7812 */ /* 0x000fe200078e3cff */
[----:B------:R-:W-:Y:S01]  /*4d20*/  IMAD.U32 R10, RZ, RZ, UR9 ;  /* 0x00000009ff0a7e24 */ /* 0x000fe2000f8e00ff */
[----:B------:R-:W-:Y:S01]  /*4d30*/  @!UP1 UIADD3 UR9, UPT, UPT, UR7, 0xf8, URZ ;  /* 0x000000f807099890 */ /* 0x000fe2000fffe0ff */
[----:B------:R-:W-:Y:S02]  /*4d40*/  LOP3.LUT R29, R29, R0, RZ, 0x3c, !PT ;  /* 0x000000001d1d7212 */ /* 0x000fe400078e3cff */
[----:B------:R-:W-:Y:S02]  /*4d50*/  SEL R30, R30, RZ, P0 ;  /* 0x000000ff1e1e7207 */ /* 0x000fe40000000000 */
[----:B------:R-:W-:Y:S01]  /*4d60*/  IMAD.U32 R11, RZ, RZ, UR8 ;  /* 0x00000008ff0b7e24 */ /* 0x000fe2000f8e00ff */
[----:B------:R-:W-:Y:S01]  /*4d70*/  @!P4 R2UR UR14, R10 ;  /* 0x000000000a0ec2ca */ /* 0x000fe200000e0000 */
[----:B------:R-:W-:Y:S01]  /*4d80*/  @!UP1 UIADD3 UR8, UPT, UPT, UR7, 0x6200, URZ ;  /* 0x0000620007089890 */ /* 0x000fe2000fffe0ff */
[----:B------:R-:W-:Y:S02]  /*4d90*/  VOTEU.ALL UP1, P4 ;  /* 0x0000000000ff7886 */ /* 0x000fe40002020000 */
[----:B------:R-:W-:Y:S11]  /*4da0*/  @!P4 R2UR UR15, R11 ;  /* 0x000000000b0fc2ca */ /* 0x000ff600000e0000 */
[----:B------:R-:W-:Y:S02]  /*4db0*/  @!UPT UIADD3 URZ, UPT, UPT, URZ, URZ, URZ ;  /* 0x000000fffffff290 */ /* 0x000fe4000fffe0ff */
[----:B------:R2:W-:Y:S01]  /*4dc0*/  @!UP1 UTMALDG.3D [UR8], [UR14], desc[UR18] ;  /* 0x000012080e0095b4 */ /* 0x0005e20008011000 */
[----:B------:R2:W-:Y:S01]  /*4dd0*/  @!P4 SYNCS.ARRIVE.TRANS64.RED.A0TR RZ, [UR7+0xf8], R23 ;  /* 0x0000f817ffffc9a7 */ /* 0x0005e20008300407 */
[----:B------:R-:W-:Y:S01]  /*4de0*/  UPLOP3.LUT UP1, UPT, UPT, UPT, UPT, 0x80, 0x8 ;  /* 0x000000000008789c */ /* 0x000fe20003f2f070 */
[----:B------:R-:W-:Y:S01]  /*4df0*/  SYNCS.ARRIVE.TRANS64.RED.A1T0 RZ, [UR13], RZ ;  /* 0x000000ffffff79a7 */ /* 0x000fe2000810040d */
[----:B------:R-:W-:Y:S09]  /*4e00*/  @P3 BRA `(.L_x_87) ;  /* 0xfffffff000943947 */ /* 0x000ff2000383ffff */
[----:B------:R-:W-:-:S04]  /*4e10*/  SHF.L.U32 R3, R31, 0x1f, RZ ;  /* 0x0000001f1f037819 */ /* 0x000fc800000006ff */
[----:B------:R-:W1:Y:S02]  /*4e20*/  SYNCS.PHASECHK.TRANS64.TRYWAIT P0, [UR7+0x100], R3 ;  /* 0x00010003ff0075a7 */ /* 0x000e640008001107 */
[----:B-1----:R-:W-:Y:S05]  /*4e30*/  @!P0 BRA `(.L_x_88) ;  /* 0x0000007000ec8947 */ /* 0x002fea0003800000 */
.L_x_191:
[----:B------:R-:W3:Y:S02]  /*4e40*/  SYNCS.PHASECHK.TRANS64.TRYWAIT P0, [UR7+0x108], R3 ;  /* 0x00010803ff0075a7 */ /* 0x000ee40008001107 */
[----:B---3--:R-:W-:Y:S05]  /*4e50*/  @!P0 BRA `(.L_x_89) ;  /* 0x0000007000fc8947 */ /* 0x008fea0003800000 */
.L_x_193:
[----:B------:R-:W3:Y:S02]  /*4e60*/  SYNCS.PHASECHK.TRANS64.TRYWAIT P0, [UR7+0x110], R3 ;  /* 0x00011003ff0075a7 */ /* 0x000ee40008001107 */
[----:B---3--:R-:W-:Y:S05]  /*4e70*/  @!P0 BRA `(.L_x_90) ;  /* 0x00000074000c8947 */ /* 0x008fea0003800000 */
.L_x_195:
[----:B-1----:R-:W-:-:S07]  /*4e80*/  MOV R0, UR7 ;  /* 0x0000000700007c02 */ /* 0x002fce0008000f00 */
.L_x_91:
[----:B-1----:R-:W-:-:S04]  /*4e90*/  SHF.L.U32 R3, R31, 0x1f, RZ ;  /* 0x0000001f1f037819 */ /* 0x002fc800000006ff */
[----:B------:R1:W3:Y:S03]  /*4ea0*/  SYNCS.PHASECHK.TRANS64.TRYWAIT P0, [R0+URZ+0x118], R3 ;  /* 0x00011803000075a7 */ /* 0x0002e600080011ff */
[----:B---3--:R-:W-:Y:S05]  /*4eb0*/  @!P0 NANOSLEEP.SYNCS 0x989680 ;  /* 0x009896800000895d */ /* 0x008fea0003900000 */
[----:B------:R-:W3:Y:S02]  /*4ec0*/  @!P0 SYNCS.PHASECHK.TRANS64 P0, [R0+URZ+0x118], R3 ;  /* 0x00011803000085a7 */ /* 0x000ee400080010ff */
[----:B--23--:R-:W-:Y:S05]  /*4ed0*/  @P0 EXIT ;  /* 0x000000000000094d */ /* 0x00cfea0003800000 */
[----:B------:R-:W-:Y:S05]  /*4ee0*/  BRA `(.L_x_91) ;  /* 0xfffffffc00e87947 */ /* 0x000fea000383ffff */
.L_x_76:
[----:B------:R-:W-:-:S06]  /*4ef0*/  UISETP.GE.AND UP1, UPT, UR8, 0x4, UPT ;  /* 0x000000040800788c */ /* 0x000fcc000bf26270 */
[----:B------:R-:W-:-:S13]  /*4f00*/  PLOP3.LUT P0, PT, PT, PT, UP1, 0x80, 0x8 ;  /* 0x000000000008781c */ /* 0x000fda0003f0f018 */
[----:B------:R-:W-:Y:S05]  /*4f10*/  @!P0 EXIT ;  /* 0x000000000000894d */ /* 0x000fea0003800000 */
[----:B------:R-:W-:Y:S01]  /*4f20*/  BAR.SYNC.DEFER_BLOCKING 0x6, 0xa0 ;  /* 0x0182800000007b1d */ /* 0x000fe20000010000 */
[C---:B------:R-:W-:Y:S01]  /*4f30*/  IMAD.SHL.U32 R3, R185.reuse, 0x40, RZ ;  /* 0x00000040b9037824 */ /* 0x040fe200078e00ff */
[C---:B------:R-:W-:Y:S01]  /*4f40*/  LOP3.LUT R189, R185.reuse, 0x60, RZ, 0xc0, !PT ;  /* 0x00000060b9bd7812 */ /* 0x040fe200078ec0ff */
[C---:B------:R-:W-:Y:S01]  /*4f50*/  IMAD.SHL.U32 R172, R185.reuse, 0x8, RZ ;  /* 0x00000008b9ac7824 */ /* 0x040fe200078e00ff */
[C---:B------:R-:W-:Y:S01]  /*4f60*/  LOP3.LUT R187, R185.reuse, 0x2, RZ, 0xc0, !PT ;  /* 0x00000002b9bb7812 */ /* 0x040fe200078ec0ff */
[----:B------:R-:W-:Y:S01]  /*4f70*/  IMAD.U32 R79, R185, 0x10000, RZ ;  /* 0x00010000b94f7824 */ /* 0x000fe200078e00ff */
[----:B------:R-:W-:Y:S02]  /*4f80*/  UMOV UR49, 0x400 ;  /* 0x0000040000317882 */ /* 0x000fe40000000000 */
[----:B------:R-:W1:Y:S01]  /*4f90*/  LDC R177, c[0x0][0x370] ;  /* 0x0000dc00ffb17b82 */ /* 0x000e620000000800 */
[----:B------:R-:W-:Y:S01]  /*4fa0*/  ULEA UR49, UR37, UR49, 0x18 ;  /* 0x0000003125317291 */ /* 0x000fe2000f8ec0ff */
[----:B------:R-:W-:Y:S01]  /*4fb0*/  LOP3.LUT R5, R3, 0x180, RZ, 0xc0, !PT ;  /* 0x0000018003057812 */ /* 0x000fe200078ec0ff */
[----:B------:R-:W-:Y:S01]  /*4fc0*/  HFMA2 R191, -RZ, RZ, 0, 0 ;  /* 0x00000000ffbf7431 */ /* 0x000fe200000001ff */
[----:B------:R-:W-:Y:S01]  /*4fd0*/  LOP3.LUT R79, R79, 0x600000, RZ, 0xc0, !PT ;  /* 0x006000004f4f7812 */ /* 0x000fe200078ec0ff */
[----:B------:R-:W-:Y:S01]  /*4fe0*/  UIADD3 UR4, UPT, UPT, UR49, 0x8200, URZ ;  /* 0x0000820031047890 */ /* 0x000fe2000fffe0ff */
[----:B------:R-:W-:Y:S01]  /*4ff0*/  LOP3.LUT R172, R5, 0x30, R172, 0xf8, !PT ;  /* 0x0000003005ac7812 */ /* 0x000fe200078ef8ac */
[----:B------:R-:W-:Y:S01]  /*5000*/  IMAD.MOV.U32 R76, RZ, RZ, RZ ;  /* 0x000000ffff4c7224 */ /* 0x000fe200078e00ff */
[----:B------:R-:W2:Y:S01]  /*5010*/  LDC R74, c[0x0][0xb0c] ;  /* 0x0002c300ff4a7b82 */ /* 0x000ea20000000800 */
[----:B------:R-:W-:-:S02]  /*5020*/  LOP3.LUT R185, R185, 0x4, RZ, 0xc0, !PT ;  /* 0x00000004b9b97812 */ /* 0x000fc400078ec0ff */
[----:B------:R-:W-:Y:S02]  /*5030*/  CS2R R182, SRZ ;  /* 0x0000000000b67805 */ /* 0x000fe4000001ff00 */
[----:B------:R-:W-:Y:S02]  /*5040*/  LOP3.LUT R172, R172, 0x1e40, R3, 0xf8, !PT ;  /* 0x00001e40acac7812 */ /* 0x000fe400078ef803 */
[----:B------:R-:W-:Y:S02]  /*5050*/  CS2R R180, SRZ ;  /* 0x0000000000b47805 */ /* 0x000fe4000001ff00 */
[----:B------:R-:W-:Y:S01]  /*5060*/  IADD3 R184, PT, PT, -R185, 0x2, RZ ;  /* 0x00000002b9b87810 */ /* 0x000fe20007ffe1ff */
[----:B------:R-:W-:Y:S01]  /*5070*/  IMAD.MOV R176, RZ, RZ, -R187 ;  /* 0x000000ffffb07224 */ /* 0x000fe200078e0abb */
[----:B------:R-:W-:Y:S01]  /*5080*/  MOV R188, UR4 ;  /* 0x0000000400bc7c02 */ /* 0x000fe20008000f00 */
[----:B------:R-:W4:Y:S01]  /*5090*/  LDC R174, c[0x0][0xb20] ;  /* 0x0002c800ffae7b82 */ /* 0x000f220000000800 */
[----:B------:R-:W3:Y:S01]  /*50a0*/  LDS R0, [UR49+0x1c0] ;  /* 0x0001c031ff007984 */ /* 0x000ee20008000800 */
[----:B------:R-:W-:Y:S01]  /*50b0*/  VIADD R186, R172, UR49 ;  /* 0x00000031acba7c36 */ /* 0x000fe20008000000 */
[----:B------:R-:W1:Y:S01]  /*50c0*/  LDCU.64 UR52, c[0x0][0x348] ;  /* 0x00006900ff3477ac */ /* 0x000e620008000a00 */
[----:B------:R-:W-:-:S02]  /*50d0*/  IMAD.MOV R175, RZ, RZ, -R185 ;  /* 0x000000ffffaf7224 */ /* 0x000fc400078e0ab9 */
[----:B------:R-:W-:Y:S01]  /*50e0*/  VIADD R186, R186, 0x200 ;  /* 0x00000200baba7836 */ /* 0x000fe20000000000 */
[----:B------:R-:W1:Y:S01]  /*50f0*/  LDCU.64 UR38, c[0x0][0x888] ;  /* 0x00011100ff2677ac */ /* 0x000e620008000a00 */
[----:B------:R-:W1:Y:S01]  /*5100*/  LDC R73, c[0x0][0xb30] ;  /* 0x0002cc00ff497b82 */ /* 0x000e620000000800 */
[----:B------:R-:W1:Y:S01]  /*5110*/  LDCU.64 UR44, c[0x0][0x890] ;  /* 0x00011200ff2c77ac */ /* 0x000e620008000a00 */
[----:B------:R-:W-:-:S06]  /*5120*/  UIADD3 UR48, UPT, UPT, UR49, 0x200, URZ ;  /* 0x0000020031307890 */ /* 0x000fcc000fffe0ff */
[----:B------:R-:W1:Y:S08]  /*5130*/  LDC.64 R168, c[0x0][0xb10] ;  /* 0x0002c400ffa87b82 */ /* 0x000e700000000a00 */
[----:B------:R-:W1:Y:S08]  /*5140*/  LDC.64 R70, c[0x0][0xb18] ;  /* 0x0002c600ff467b82 */ /* 0x000e700000000a00 */
[----:B------:R-:W1:Y:S08]  /*5150*/  LDC.64 R68, c[0x0][0xb28] ;  /* 0x0002ca00ff447b82 */ /* 0x000e700000000a00 */
[----:B------:R-:W1:Y:S01]  /*5160*/  LDC.64 R166, c[0x0][0x8b0] ;  /* 0x00022c00ffa67b82 */ /* 0x000e620000000a00 */
[----:B---3--:R-:W-:-:S07]  /*5170*/  IMAD.IADD R79, R0, 0x1, R79 ;  /* 0x00000001004f7824 */ /* 0x008fce00078e024f */
[----:B------:R-:W3:Y:S08]  /*5180*/  LDC.64 R164, c[0x0][0x8a8] ;  /* 0x00022a00ffa47b82 */ /* 0x000ef00000000a00 */
[----:B--2-4-:R-:W1:Y:S02]  /*5190*/  LDC R178, c[0x0][0x374] ;  /* 0x0000dd00ffb27b82 */ /* 0x014e640000000800 */
.L_x_136:
[C---:B------:R-:W-:Y:S02]  /*51a0*/  LEA R0, R191.reuse, UR49, 0x3 ;  /* 0x00000031bf007c11 */ /* 0x040fe4000f8e18ff */
[----:B------:R-:W-:Y:S02]  /*51b0*/  SHF.L.U32 R3, R182, 0x1f, RZ ;  /* 0x0000001fb6037819 */ /* 0x000fe400000006ff */
[----:B------:R-:W-:Y:S02]  /*51c0*/  LEA R16, R191, UR49, 0x4 ;  /* 0x00000031bf107c11 */ /* 0x000fe4000f8e20ff */
[----:B------:R-:W2:Y:S02]  /*51d0*/  SYNCS.PHASECHK.TRANS64.TRYWAIT P0, [R0+URZ+0x130], R3 ;  /* 0x00013003000075a7 */ /* 0x000ea400080011ff */
[----:B-12---:R-:W-:Y:S05]  /*51e0*/  @!P0 BRA `(.L_x_92) ;  /* 0x0000007000488947 */ /* 0x006fea0003800000 */
.L_x_196:
[----:B------:R-:W4:Y:S01]  /*51f0*/  LDC.64 R12, c[0x0][0xb10] ;  /* 0x0002c400ff0c7b82 */ /* 0x000f220000000a00 */
[----:B------:R-:W3:Y:S01]  /*5200*/  LDS.128 R16, [R16+0x1a0] ;  /* 0x0001a00010107984 */ /* 0x000ee20000000c00 */
[----:B-1----:R-:W-:Y:S01]  /*5210*/  ISETP.NE.AND P1, PT, R73, 0x1, PT ;  /* 0x000000014900780c */ /* 0x002fe20003f25270 */
[----:B--2---:R-:W-:Y:S01]  /*5220*/  VIADD R0, R0, 0x140 ;  /* 0x0000014000007836 */ /* 0x004fe20000000000 */
[----:B------:R-:W-:Y:S04]  /*5230*/  ISETP.GE.AND P0, PT, R72, 0x1, PT ;  /* 0x000000014800780c */ /* 0x000fe80003f06270 */
[----:B------:R-:W1:Y:S01]  /*5240*/  LDC.64 R10, c[0x0][0xb18] ;  /* 0x0002c600ff0a7b82 */ /* 0x000e620000000a00 */
[----:B------:R-:W-:Y:S01]  /*5250*/  PRMT R0, RZ, 0x654, R0 ;  /* 0x00000654ff007816 */ /* 0x000fe20000000000 */
[----:B------:R-:W-:Y:S01]  /*5260*/  @!PT LDS RZ, [RZ] ;  /* 0x00000000fffff984 */ /* 0x000fe20000000800 */
[----:B------:R-:W-:Y:S01]  /*5270*/  @!PT LDS RZ, [RZ] ;  /* 0x00000000fffff984 */ /* 0x000fe20000000800 */
[----:B------:R-:W-:Y:S01]  /*5280*/  @!PT LDS RZ, [RZ] ;  /* 0x00000000fffff984 */ /* 0x000fe20000000800 */
[----:B------:R-:W-:Y:S01]  /*5290*/  @!PT LDS RZ, [RZ] ;  /* 0x00000000fffff984 */ /* 0x000fe20000000800 */
[----:B------:R2:W-:Y:S06]  /*52a0*/  MEMBAR.ALL.CTA ;  /* 0x0000000000007992 */ /* 0x0005ec0000008000 */
[----:B--2---:R-:W2:Y:S01]  /*52b0*/  FENCE.VIEW.ASYNC.S ;  /* 0x00000000000073c6 */ /* 0x004ea20000000000 */
[----:B------:R-:W1:Y:S08]  /*52c0*/  @!P1 LDC R14, c[0x0][0xb20] ;  /* 0x0002c800ff0e9b82 */ /* 0x000e700000000800 */
[----:B------:R-:W1:Y:S01]  /*52d0*/  @!P1 LDC R9, c[0x0][0xb0c] ;  /* 0x0002c300ff099b82 */ /* 0x000e620000000800 */
[----:B--2---:R2:W-:Y:S01]  /*52e0*/  SYNCS.ARRIVE.TRANS64.RED.A1T0 RZ, [R0+URZ], RZ ;  /* 0x000000ff00ff79a7 */ /* 0x0045e200081004ff */
[----:B---3--:R-:W-:Y:S04]  /*52f0*/  LOP3.LUT P4, RZ, R18, 0x1, RZ, 0xc0, !PT ;  /* 0x0000000112ff7812 */ /* 0x008fe8000788c0ff */
[----:B------:R-:W-:Y:S09]  /*5300*/  P2R R190, PR, RZ, 0x10 ;  /* 0x00000010ffbe7803 */ /* 0x000ff20000000000 */
[----:B------:R-:W-:Y:S02]  /*5310*/  @P4 MOV R77, R16 ;  /* 0x00000010004d4202 */ /* 0x000fe40000000f00 */
[----:B------:R-:W-:Y:S01]  /*5320*/  @P4 LOP3.LUT R75, R17, 0xffff, RZ, 0xc0, !PT ;  /* 0x0000ffff114b4812 */ /* 0x000fe200078ec0ff */
[----:B--2-4-:R-:W-:Y:S06]  /*5330*/  @!P0 BRA `(.L_x_93) ;  /* 0x0000000000a48947 */ /* 0x014fec0003800000 */
[----:B------:R-:W-:Y:S01]  /*5340*/  IMAD.HI.U32 R23, R178, R71, RZ ;  /* 0x00000047b2177227 */ /* 0x000fe200078e00ff */
[----:B------:R-:W-:Y:S02]  /*5350*/  ISETP.NE.AND P0, PT, R70, 0x1, PT ;  /* 0x000000014600780c */ /* 0x000fe40003f05270 */
[----:B------:R-:W-:Y:S01]  /*5360*/  ISETP.NE.AND P2, PT, R72, 0x1, PT ;  /* 0x000000014800780c */ /* 0x000fe20003f45270 */
[----:B------:R-:W-:Y:S01]  /*5370*/  IMAD.HI.U32 R22, R177, R168, RZ ;  /* 0x000000a8b1167227 */ /* 0x000fe200078e00ff */
[----:B------:R-:W-:Y:S02]  /*5380*/  SHF.R.U32.HI R23, RZ, R174, R23 ;  /* 0x000000aeff177219 */ /* 0x000fe40000011617 */
[----:B------:R-:W-:Y:S01]  /*5390*/  ISETP.NE.AND P3, PT, R74, 0x1, PT ;  /* 0x000000014a00780c */ /* 0x000fe20003f65270 */
[----:B------:R-:W-:Y:S01]  /*53a0*/  IMAD.HI.U32 R26, R77, R168, RZ ;  /* 0x000000a84d1a7227 */ /* 0x000fe200078e00ff */
[----:B------:R-:W-:Y:S02]  /*53b0*/  SHF.R.U32.HI R22, RZ, R169, R22 ;  /* 0x000000a9ff167219 */ /* 0x000fe40000011616 */
[----:B------:R-:W-:Y:S01]  /*53c0*/  SEL R3, R178, R23, !P0 ;  /* 0x00000017b2037207 */ /* 0x000fe20004000000 */
[----:B------:R-:W-:Y:S01]  /*53d0*/  IMAD.HI.U32 R23, R75, R71, RZ ;  /* 0x000000474b177227 */ /* 0x000fe200078e00ff */
[----:B------:R-:W-:Y:S02]  /*53e0*/  SEL R7, R177, R22, !P3 ;  /* 0x00000016b1077207 */ /* 0x000fe40005800000 */
[----:B------:R-:W-:Y:S01]  /*53f0*/  SHF.R.U32.HI R26, RZ, R169, R26 ;  /* 0x000000a9ff1a7219 */ /* 0x000fe2000001161a */
[-C--:B------:R-:W-:Y:S04]  /*5400*/  IMAD.HI.U32 R22, R3, R68.reuse, RZ ;  /* 0x0000004403167227 */ /* 0x080fe800078e00ff */
[----:B------:R-:W-:Y:S01]  /*5410*/  IMAD.HI.U32 R24, R7, R68, RZ ;  /* 0x0000004407187227 */ /* 0x000fe200078e00ff */
[-C--:B------:R-:W-:Y:S02]  /*5420*/  @P2 SHF.R.U32.HI R3, RZ, R69.reuse, R22 ;  /* 0x00000045ff032219 */ /* 0x080fe40000011616 */
[----:B------:R-:W-:Y:S02]  /*5430*/  SHF.R.U32.HI R22, RZ, R174, R23 ;  /* 0x000000aeff167219 */ /* 0x000fe40000011617 */
[----:B------:R-:W-:Y:S01]  /*5440*/  @P2 SHF.R.U32.HI R7, RZ, R69, R24 ;  /* 0x00000045ff072219 */ /* 0x000fe20000011618 */
[C---:B------:R-:W-:Y:S01]  /*5450*/  IMAD R2, R72.reuse, R3, RZ ;  /* 0x0000000348027224 */ /* 0x040fe200078e02ff */
[----:B------:R-:W-:Y:S02]  /*5460*/  SEL R5, R75, R22, !P0 ;  /* 0x000000164b057207 */ /* 0x000fe40004000000 */
[----:B------:R-:W-:Y:S01]  /*5470*/  SEL R3, R77, R26, !P3 ;  /* 0x0000001a4d037207 */ /* 0x000fe20005800000 */
[----:B------:R-:W-:Y:S01]  /*5480*/  IMAD R4, R72, R7, RZ ;  /* 0x0000000748047224 */ /* 0x000fe200078e02ff */
[C---:B------:R-:W-:Y:S01]  /*5490*/  ISETP.GE.AND P0, PT, R5.reuse, R2, PT ;  /* 0x000000020500720c */ /* 0x040fe20003f06270 */
[----:B------:R-:W-:Y:S03]  /*54a0*/  IMAD.HI.U32 R6, R5, R68, RZ ;  /* 0x0000004405067227 */ /* 0x000fe600078e00ff */
[----:B------:R-:W-:Y:S01]  /*54b0*/  ISETP.GE.OR P0, PT, R3, R4, P0 ;  /* 0x000000040300720c */ /* 0x000fe20000706670 */
[----:B------:R-:W-:Y:S01]  /*54c0*/  IMAD.MOV R4, RZ, RZ, -R3 ;  /* 0x000000ffff047224 */ /* 0x000fe200078e0a03 */
[-C--:B------:R-:W-:Y:S03]  /*54d0*/  SHF.R.U32.HI R6, RZ, R69.reuse, R6 ;  /* 0x00000045ff067219 */ /* 0x080fe60000011606 */
[----:B------:R-:W-:Y:S01]  /*54e0*/  IMAD R77, R74, R4, R77 ;  /* 0x000000044a4d7224 */ /* 0x000fe200078e024d */
[----:B------:R-:W-:Y:S05]  /*54f0*/  SEL R15, R5, R6, !P2 ;  /* 0x00000006050f7207 */ /* 0x000fea0005000000 */
[----:B------:R-:W-:Y:S02]  /*5500*/  IMAD.MOV R6, RZ, RZ, -R15 ;  /* 0x000000ffff067224 */ /* 0x000fe400078e0a0f */
[C---:B------:R-:W-:Y:S04]  /*5510*/  @!P0 IMAD.HI.U32 R2, R3.reuse, R68, RZ ;  /* 0x0000004403028227 */ /* 0x040fe800078e00ff */
[----:B------:R-:W-:Y:S01]  /*5520*/  IMAD R6, R72, R6, R5 ;  /* 0x0000000648067224 */ /* 0x000fe200078e0205 */
[----:B------:R-:W-:Y:S04]  /*5530*/  @!P0 SHF.R.U32.HI R2, RZ, R69, R2 ;  /* 0x00000045ff028219 */ /* 0x000fe80000011602 */
[----:B------:R-:W-:Y:S02]  /*5540*/  @!P0 SEL R0, R3, R2, !P2 ;  /* 0x0000000203008207 */ /* 0x000fe40005000000 */
[----:B------:R-:W-:Y:S02]  /*5550*/  IADD3 R2, PT, PT, -R5, RZ, RZ ;  /* 0x000000ff05027210 */ /* 0x000fe40007ffe1ff */
[----:B------:R-:W-:Y:S01]  /*5560*/  @!P0 IADD3 R8, PT, PT, R15, -R0, RZ ;  /* 0x800000000f088210 */ /* 0x000fe20007ffe0ff */
[----:B------:R-:W-:Y:S02]  /*5570*/  @!P0 IMAD R0, R7, R6, R0 ;  /* 0x0000000607008224 */ /* 0x000fe400078e0200 */
[----:B------:R-:W-:Y:S02]  /*5580*/  IMAD R75, R70, R2, R75 ;  /* 0x00000002464b7224 */ /* 0x000fe400078e024b */
[----:B------:R-:W-:Y:S02]  /*5590*/  @!P0 IMAD R5, R8, R72, R3 ;  /* 0x0000004808058224 */ /* 0x000fe400078e0203 */
[----:B------:R-:W-:Y:S04]  /*55a0*/  @!P0 IMAD.MOV.U32 R3, RZ, RZ, R0 ;  /* 0x000000ffff038224 */ /* 0x000fe800078e0000 */
[----:B------:R-:W-:Y:S02]  /*55b0*/  IMAD R77, R3, R74, R77 ;  /* 0x0000004a034d7224 */ /* 0x000fe400078e024d */
[----:B------:R-:W-:Y:S07]  /*55c0*/  IMAD R75, R5, R70, R75 ;  /* 0x00000046054b7224 */ /* 0x000fee00078e024b */
.L_x_93:
[----:B-1----:R-:W-:Y:S01]  /*55d0*/  @!P1 ISETP.NE.AND P0, PT, R10, 0x1, PT ;  /* 0x000000010a00980c */ /* 0x002fe20003f05270 */
[----:B------:R-:W-:Y:S01]  /*55e0*/  @!P1 IMAD.HI.U32 R0, R77, R12, RZ ;  /* 0x0000000c4d009227 */ /* 0x000fe200078e00ff */
[----:B------:R-:W-:Y:S01]  /*55f0*/  @!P1 ISETP.NE.AND P2, PT, R9, 0x1, PT ;  /* 0x000000010900980c */ /* 0x000fe20003f45270 */
[----:B------:R-:W-:Y:S01]  /*5600*/  ULOP3.LUT UP0, URZ, UR48, 0x1b0, URZ, 0xc0, !UPT ;  /* 0x000001b030ff7892 */ /* 0x000fe2000f80c0ff */
[----:B------:R-:W-:Y:S01]  /*5610*/  R2UR UR42, R21 ;  /* 0x00000000152a72ca */ /* 0x000fe200000e0000 */
[----:B------:R-:W-:Y:S01]  /*5620*/  @!P1 IMAD.HI.U32 R3, R75, R11, RZ ;  /* 0x0000000b4b039227 */ /* 0x000fe200078e00ff */
[----:B------:R-:W-:Y:S02]  /*5630*/  @!P1 SHF.R.U32.HI R0, RZ, R13, R0 ;  /* 0x0000000dff009219 */ /* 0x000fe40000011600 */
[----:B------:R-:W-:Y:S01]  /*5640*/  R2UR UR41, R20 ;  /* 0x00000000142972ca */ /* 0x000fe200000e0000 */
[----:B------:R-:W-:Y:S01]  /*5650*/  VIADD R191, R191, 0x1 ;  /* 0x00000001bfbf7836 */ /* 0x000fe20000000000 */
[----:B------:R-:W-:Y:S02]  /*5660*/  @!P1 SHF.R.U32.HI R2, RZ, R14, R3 ;  /* 0x0000000eff029219 */ /* 0x000fe40000011603 */
[----:B------:R-:W-:Y:S02]  /*5670*/  @!P1 SEL R3, R77, R0, !P2 ;  /* 0x000000004d039207 */ /* 0x000fe40005000000 */
[----:B------:R-:W-:Y:S02]  /*5680*/  @!P1 SEL R2, R75, R2, !P0 ;  /* 0x000000024b029207 */ /* 0x000fe40004000000 */
[----:B------:R-:W-:Y:S01]  /*5690*/  @P4 SHF.R.U32.HI R179, RZ, 0x10, R17 ;  /* 0x00000010ffb34819 */ /* 0x000fe20000011611 */
[----:B------:R-:W-:Y:S02]  /*56a0*/  USHF.L.U32 UR42, UR42, 0x7, URZ ;  /* 0x000000072a2a7899 */ /* 0x000fe400080006ff */
[----:B------:R-:W-:Y:S02]  /*56b0*/  @!P1 IMAD.IADD R0, R2, 0x1, -R3 ;  /* 0x0000000102009824 */ /* 0x000fe400078e0a03 */
[----:B------:R-:W-:Y:S01]  /*56c0*/  @!P1 IMAD.IADD R2, R3, 0x1, -R2 ;  /* 0x0000000103029824 */ /* 0x000fe200078e0a02 */
[----:B------:R-:W-:Y:S01]  /*56d0*/  USHF.L.U32 UR41, UR41, 0x8, URZ ;  /* 0x0000000829297899 */ /* 0x000fe200080006ff */
[----:B------:R-:W-:Y:S02]  /*56e0*/  @!P1 IMAD R77, R0, R9, R77 ;  /* 0x00000009004d9224 */ /* 0x000fe400078e024d */
[----:B------:R-:W-:Y:S01]  /*56f0*/  @!P1 IMAD R75, R2, R10, R75 ;  /* 0x0000000a024b9224 */ /* 0x000fe200078e024b */
[----:B------:R-:W-:Y:S08]  /*5700*/  BRA.U !UP0, `(.L_x_94) ;  /* 0x0000000108407547 */ /* 0x000ff0000b800000 */
[----:B------:R-:W1:Y:S01]  /*5710*/  LDCU.64 UR8, c[0x4][0x88] ;  /* 0x01001100ff0877ac */ /* 0x000e620008000a00 */
[----:B------:R-:W-:Y:S01]  /*5720*/  MOV R3, 0x0 ;  /* 0x0000000000037802 */ /* 0x000fe20000000f00 */
[----:B------:R-:W-:Y:S02]  /*5730*/  HFMA2 R12, -RZ, RZ, 0, 5.9604644775390625e-08 ;  /* 0x00000001ff0c7431 */ /* 0x000fe400000001ff */
[----:B------:R-:W-:Y:S02]  /*5740*/  IMAD.MOV.U32 R8, RZ, RZ, 0x70 ;  /* 0x00000070ff087424 */ /* 0x000fe400078e00ff */
[----:B------:R-:W-:Y:S01]  /*5750*/  IMAD.MOV.U32 R13, RZ, RZ, RZ ;  /* 0x000000ffff0d7224 */ /* 0x000fe200078e00ff */
[----:B------:R-:W2:Y:S01]  /*5760*/  LDCU.64 UR6, c[0x4][0x90] ;  /* 0x01001200ff0677ac */ /* 0x000ea20008000a00 */
[----:B------:R-:W3:Y:S01]  /*5770*/  LDC.64 R2, c[0x4][R3] ;  /* 0x0100000003027b82 */ /* 0x000ee20000000a00 */
[----:B------:R-:W4:Y:S01]  /*5780*/  LDCU.64 UR4, c[0x4][0x8] ;  /* 0x01000100ff0477ac */ /* 0x000f220008000a00 */
[----:B-1----:R-:W-:Y:S01]  /*5790*/  MOV R5, UR9 ;  /* 0x0000000900057c02 */ /* 0x002fe20008000f00 */
[----:B------:R-:W-:Y:S01]  /*57a0*/  IMAD.U32 R4, RZ, RZ, UR8 ;  /* 0x00000008ff047e24 */ /* 0x000fe2000f8e00ff */
[----:B--2---:R-:W-:Y:S01]  /*57b0*/  MOV R7, UR7 ;  /* 0x0000000700077c02 */ /* 0x004fe20008000f00 */
[----:B------:R-:W-:Y:S01]  /*57c0*/  IMAD.U32 R6, RZ, RZ, UR6 ;  /* 0x00000006ff067e24 */ /* 0x000fe2000f8e00ff */
[----:B----4-:R-:W-:Y:S01]  /*57d0*/  MOV R11, UR5 ;  /* 0x00000005000b7c02 */ /* 0x010fe20008000f00 */
[----:B------:R-:W-:Y:S02]  /*57e0*/  IMAD.U32 R10, RZ, RZ, UR4 ;  /* 0x00000004ff0a7e24 */ /* 0x000fe4000f8e00ff */
[----:B------:R-:W-:Y:S07]  /*57f0*/  LEPC R20, `(.L_x_94) ;  /* 0x000000001014794e */ /* 0x000fee0000000000 */
[----:B---3-5:R-:W-:Y:S05]  /*5800*/  CALL.ABS.NOINC R2 ;  /* 0x0000000002007343 */ /* 0x028fea0003c00000 */
.L_x_94:
[----:B------:R-:W-:Y:S01]  /*5810*/  LOP3.LUT P0, RZ, R188, 0x1b0, RZ, 0xc0, !PT ;  /* 0x000001b0bcff7812 */ /* 0x000fe2000780c0ff */
[----:B------:R-:W-:Y:S11]  /*5820*/  BSSY.RECONVERGENT B6, `(.L_x_95) ;  /* 0x0000013000067945 */ /* 0x000ff60003800200 */
[----:B------:R-:W-:Y:S01]  /*5830*/  @!UPT UIADD3 URZ, UPT, UPT, URZ, URZ, URZ ;  /* 0x000000fffffff290 */ /* 0x000fe2000fffe0ff */
[----:B------:R-:W-:Y:S05]  /*5840*/  @!P0 BRA `(.L_x_96) ;  /* 0x0000000000408947 */ /* 0x000fea0003800000 */
        /* <DEDUP_REMOVED lines=16> */
.L_x_96:
[----:B------:R-:W-:Y:S05]  /*5950*/  BSYNC.RECONVERGENT B6 ;  /* 0x0000000000067941 */ /* 0x000fea0003800200 */
.L_x_95:
[----:B------:R-:W-:Y:S01]  /*5960*/  ISETP.NE.U32.AND P4, PT, R166, RZ, PT ;  /* 0x000000ffa600720c */ /* 0x000fe20003f85070 */
[----:B------:R-:W-:Y:S01]  /*5970*/  UISETP.NE.AND UP2, UPT, UR50, URZ, UPT ;  /* 0x000000ff3200728c */ /* 0x000fe2000bf45270 */
[----:B------:R-:W-:Y:S01]  /*5980*/  ISETP.NE.U32.AND P2, PT, RZ, UR38, PT ;  /* 0x00000026ff007c0c */ /* 0x000fe2000bf45070 */
[----:B------:R-:W-:Y:S01]  /*5990*/  UISETP.NE.U32.AND UP1, UPT, UR44, URZ, UPT ;  /* 0x000000ff2c00728c */ /* 0x000fe2000bf25070 */
[----:B------:R-:W-:Y:S01]  /*59a0*/  ISETP.NE.AND.EX P4, PT, R167, RZ, PT, P4 ;  /* 0x000000ffa700720c */ /* 0x000fe20003f85340 */
[----:B------:R-:W-:Y:S01]  /*59b0*/  UPLOP3.LUT UP0, UPT, UPT, UPT, UPT, 0x40, 0x4 ;  /* 0x000000000004789c */ /* 0x000fe20003f0e870 */
[----:B------:R-:W-:Y:S01]  /*59c0*/  ISETP.NE.AND.EX P2, PT, RZ, UR39, PT, P2 ;  /* 0x00000027ff007c0c */ /* 0x000fe2000bf45320 */
[----:B------:R-:W-:Y:S01]  /*59d0*/  UISETP.NE.AND.EX UP1, UPT, UR45, URZ, UPT, UP1 ;  /* 0x000000ff2d00728c */ /* 0x000fe2000bf25310 */
[----:B------:R-:W-:Y:S04]  /*59e0*/  PLOP3.LUT P1, PT, PT, PT, UP2, 0x80, 0x8 ;  /* 0x000000000008781c */ /* 0x000fe80003f2f028 */
[----:B------:R-:W-:Y:S06]  /*59f0*/  @UP2 UPLOP3.LUT UP0, UPT, UPT, UPT, UP1, 0x80, 0x8 ;  /* 0x000000000008289c */ /* 0x000fec0003f0f010 */
[----:B------:R-:W-:Y:S01]  /*5a00*/  PLOP3.LUT P0, PT, PT, PT, UP0, 0x80, 0x8 ;  /* 0x000000000008781c */ /* 0x000fe20003f0f008 */
[----:B------:R-:W-:Y:S01]  /*5a10*/  @!UPT UIADD3 URZ, UPT, UPT, URZ, URZ, URZ ;  /* 0x000000fffffff290 */ /* 0x000fe2000fffe0ff */
[----:B------:R-:W-:Y:S11]  /*5a20*/  BRA.U !UP1, `(.L_x_97) ;  /* 0x0000000109387547 */ /* 0x000ff6000b800000 */
[----:B------:R-:W-:Y:S01]  /*5a30*/  UISETP.NE.U32.AND UP0, UPT, UR38, URZ, UPT ;  /* 0x000000ff2600728c */ /* 0x000fe2000bf05070 */
[----:B------:R-:W-:Y:S02]  /*5a40*/  HFMA2 R0, -RZ, RZ, 0, 5.9604644775390625e-08 ;  /* 0x00000001ff007431 */ /* 0x000fe400000001ff */
[----:B------:R-:W-:Y:S01]  /*5a50*/  IMAD.MOV.U32 R171, RZ, RZ, 0x1 ;  /* 0x00000001ffab7424 */ /* 0x000fe200078e00ff */
[----:B------:R-:W-:Y:S06]  /*5a60*/  UISETP.NE.AND.EX UP0, UPT, UR39, URZ, UPT, UP0 ;  /* 0x000000ff2700728c */ /* 0x000fec000bf05300 */
[----:B------:R-:W-:Y:S05]  /*5a70*/  PLOP3.LUT P3, PT, PT, PT, UP0, 0x80, 0x8 ;  /* 0x000000000008781c */ /* 0x000fea0003f6f008 */
[----:B------:R-:W1:Y:S01]  /*5a80*/  @UP0 LDCU.64 UR6, c[0x0][0x888] ;  /* 0x00011100ff0607ac */ /* 0x000e620008000a00 */
[----:B------:R-:W-:Y:S07]  /*5a90*/  @UP0 UIMAD UR4, UR36, UR44, URZ ;  /* 0x0000002c240402a4 */ /* 0x000fee000f8e02ff */
[----:B------:R-:W-:Y:S01]  /*5aa0*/  @!P3 PRMT R171, R0, 0x7610, R171 ;  /* 0x0000761000abb816 */ /* 0x000fe200000000ab */
[----:B-1----:R-:W-:Y:S03]  /*5ab0*/  @UP0 UIMAD.WIDE UR6, UR4, 0x4, UR6 ;  /* 0x00000004040608a5 */ /* 0x002fe6000f8e0206 */
[----:B------:R-:W1:Y:S03]  /*5ac0*/  @!UP0 LDCU UR4, c[0x0][0x880] ;  /* 0x00011000ff0487ac */ /* 0x000e660008000800 */
[----:B------:R-:W-:Y:S01]  /*5ad0*/  IMAD.U32 R2, RZ, RZ, UR6 ;  /* 0x00000006ff027e24 */ /* 0x000fe2000f8e00ff */
[----:B------:R-:W-:Y:S05]  /*5ae0*/  MOV R3, UR7 ;  /* 0x0000000700037c02 */ /* 0x000fea0008000f00 */
[----:B-----5:R2:W5:Y:S02]  /*5af0*/  @P3 LDG.E R81, desc[UR46][R2.64] ;  /* 0x0000002e02513981 */ /* 0x020564000c1e1900 */
[----:B-12---:R-:W-:Y:S02]  /*5b00*/  @!P3 IMAD.U32 R81, RZ, RZ, UR4 ;  /* 0x00000004ff51be24 */ /* 0x006fe4000f8e00ff */
.L_x_97:
[----:B------:R-:W-:Y:S05]  /*5b10*/  @!P4 BRA `(.L_x_98) ;  /* 0x000000000020c947 */ /* 0x000fea0003800000 */
[----:B------:R-:W-:Y:S04]  /*5b20*/  ISETP.NE.U32.AND P3, PT, R164, RZ, PT ;  /* 0x000000ffa400720c */ /* 0x000fe80003f65070 */
[----:B------:R-:W-:Y:S11]  /*5b30*/  ISETP.NE.AND.EX P3, PT, R165, RZ, PT, P3 ;  /* 0x000000ffa500720c */ /* 0x000ff60003f65330 */
[----:B------:R-:W-:Y:S02]  /*5b40*/  @!UPT UIADD3 URZ, UPT, UPT, URZ, URZ, URZ ;  /* 0x000000fffffff290 */ /* 0x000fe4000fffe0ff */
[----:B------:R-:W1:Y:S01]  /*5b50*/  @P3 LDC.64 R2, c[0x0][0x8a8] ;  /* 0x00022a00ff023b82 */ /* 0x000e620000000a00 */
[----:B------:R-:W-:Y:S04]  /*5b60*/  @P3 IMAD R0, R166, UR36, RZ ;  /* 0x00000024a6003c24 */ /* 0x000fe8000f8e02ff */
[----:B-1----:R-:W-:Y:S05]  /*5b70*/  @P3 IMAD.WIDE R2, R0, 0x4, R2 ;  /* 0x0000000400023825 */ /* 0x002fea00078e0202 */
[----:B-----5:R1:W5:Y:S02]  /*5b80*/  @P3 LDG.E R78, desc[UR46][R2.64] ;  /* 0x0000002e024e3981 */ /* 0x020364000c1e1900 */
[----:B-1----:R-:W2:Y:S02]  /*5b90*/  @!P3 LDC R78, c[0x0][0x8a0] ;  /* 0x00022800ff4ebb82 */ /* 0x002ea40000000800 */
.L_x_98:
[----:B-----5:R-:W-:Y:S01]  /*5ba0*/  FSETP.NEU.AND P4, PT, R81, RZ, PT ;  /* 0x000000ff5100720b */ /* 0x020fe20003f8d000 */
[----:B------:R-:W-:Y:S01]  /*5bb0*/  BSSY B1, `(.L_x_99) ;  /* 0x0000047000017945 */ /* 0x000fe20003800000 */
[----:B------:R-:W-:Y:S01]  /*5bc0*/  SEL R5, RZ, 0xffffffff, P2 ;  /* 0xffffffffff057807 */ /* 0x000fe20001000000 */
[----:B------:R-:W-:Y:S01]  /*5bd0*/  IMAD.MOV.U32 R196, RZ, RZ, 0x1 ;  /* 0x00000001ffc47424 */ /* 0x000fe200078e00ff */
[----:B------:R-:W-:Y:S01]  /*5be0*/  LOP3.LUT P3, RZ, R171, 0xff, RZ, 0xc0, !PT ;  /* 0x000000ffabff7812 */ /* 0x000fe2000786c0ff */
[C---:B------:R-:W-:Y:S01]  /*5bf0*/  IMAD R80, R76.reuse, 0x100, R79 ;  /* 0x000001004c507824 */ /* 0x040fe200078e024f */
[----:B------:R-:W-:Y:S02]  /*5c00*/  @P1 SEL R0, RZ, 0xffffffff, P4 ;  /* 0xffffffffff001807 */ /* 0x000fe40002000000 */
[----:B------:R-:W-:Y:S02]  /*5c10*/  CS2R R162, SRZ ;  /* 0x0000000000a27805 */ /* 0x000fe4000001ff00 */
[----:B------:R-:W-:Y:S02]  /*5c20*/  LEA R3, R181, UR49, 0x3 ;  /* 0x00000031b5037c11 */ /* 0x000fe4000f8e18ff */
[----:B------:R-:W-:Y:S02]  /*5c30*/  CS2R R160, SRZ ;  /* 0x0000000000a07805 */ /* 0x000fe4000001ff00 */
[----:B------:R-:W-:Y:S02]  /*5c40*/  @P0 SEL R0, R5, R0, !P3 ;  /* 0x0000000005000207 */ /* 0x000fe40005800000 */
[----:B------:R-:W-:Y:S02]  /*5c50*/  CS2R R158, SRZ ;  /* 0x00000000009e7805 */ /* 0x000fe4000001ff00 */
[----:B------:R-:W-:Y:S02]  /*5c60*/  LEA R193, R76, UR49, 0x3 ;  /* 0x000000314cc17c11 */ /* 0x000fe4000f8e18ff */
[----:B------:R-:W-:Y:S02]  /*5c70*/  CS2R R156, SRZ ;  /* 0x00000000009c7805 */ /* 0x000fe4000001ff00 */
[----:B------:R-:W-:Y:S02]  /*5c80*/  @P1 LOP3.LUT R0, R0, 0x1, RZ, 0xc0, !PT ;  /* 0x0000000100001812 */ /* 0x000fe400078ec0ff */
[----:B------:R-:W-:Y:S02]  /*5c90*/  CS2R R154, SRZ ;  /* 0x00000000009a7805 */ /* 0x000fe4000001ff00 */
[----:B------:R-:W-:Y:S02]  /*5ca0*/  SHF.L.U32 R2, R183, 0x1f, RZ ;  /* 0x0000001fb7027819 */ /* 0x000fe400000006ff */
[----:B------:R-:W-:Y:S02]  /*5cb0*/  CS2R R152, SRZ ;  /* 0x0000000000987805 */ /* 0x000fe4000001ff00 */
[----:B------:R-:W-:Y:S02]  /*5cc0*/  ISETP.NE.U32.OR P6, PT, R0, 0x1, !P1 ;  /* 0x000000010000780c */ /* 0x000fe40004fc5470 */
[----:B------:R-:W-:Y:S02]  /*5cd0*/  CS2R R150, SRZ ;  /* 0x0000000000967805 */ /* 0x000fe4000001ff00 */
[----:B------:R-:W-:Y:S02]  /*5ce0*/  PLOP3.LUT P2, PT, PT, PT, UP1, 0x80, 0x8 ;  /* 0x000000000008781c */ /* 0x000fe40003f4f018 */
[----:B------:R-:W-:Y:S02]  /*5cf0*/  CS2R R148, SRZ ;  /* 0x0000000000947805 */ /* 0x000fe4000001ff00 */
[----:B------:R-:W-:Y:S02]  /*5d00*/  SEL R0, RZ, 0xffffffff, P4 ;  /* 0xffffffffff007807 */ /* 0x000fe40002000000 */
[----:B------:R-:W-:Y:S03]  /*5d10*/  P2R R198, PR, RZ, 0x40 ;  /* 0x00000040ffc67803 */ /* 0x000fe60000000000 */
[----:B------:R-:W-:Y:S04]  /*5d20*/  @P6 SHF.L.U32 R4, R180, 0x1f, RZ ;  /* 0x0000001fb4046819 */ /* 0x000fe800000006ff */
[----:B------:R-:W-:Y:S01]  /*5d30*/  @P2 SEL R0, R5, R0, !P3 ;  /* 0x0000000005002207 */ /* 0x000fe20005800000 */
[----:B------:R-:W1:Y:S03]  /*5d40*/  @P6 SYNCS.PHASECHK.TRANS64.TRYWAIT P1, [R3+URZ+0xe0], R4 ;  /* 0x0000e004030065a7 */ /* 0x000e6600080211ff */
[----:B------:R-:W-:Y:S04]  /*5d50*/  LOP3.LUT R0, R0, 0x1, RZ, 0xc0, !PT ;  /* 0x0000000100007812 */ /* 0x000fe800078ec0ff */
[----:B------:R-:W-:Y:S04]  /*5d60*/  ISETP.NE.U32.AND P5, PT, R0, 0x1, PT ;  /* 0x000000010000780c */ /* 0x000fe80003fa5070 */
[----:B------:R-:W-:Y:S01]  /*5d70*/  P2R R197, PR, RZ, 0x20 ;  /* 0x00000020ffc57803 */ /* 0x000fe20000000000 */
[----:B------:R3:W4:Y:S01]  /*5d80*/  SYNCS.PHASECHK.TRANS64.TRYWAIT P0, [R193+URZ+0x150], R2 ;  /* 0x00015002c10075a7 */ /* 0x00072200080011ff */
[----:B-1----:R-:W-:Y:S01]  /*5d90*/  @P6 SEL R196, RZ, 0x1, !P1 ;  /* 0x00000001ffc46807 */ /* 0x002fe20004800000 */
[----:B---3--:R-:W-:Y:S06]  /*5da0*/  @!P6 BRA `(.L_x_100) ;  /* 0x00000000009ce947 */ /* 0x008fec0003800000 */
[----:B------:R-:W-:Y:S01]  /*5db0*/  @P5 IMAD R6, R181, 0x2000, R186 ;  /* 0x00002000b5065824 */ /* 0x000fe200078e02ba */
[----:B------:R-:W-:Y:S01]  /*5dc0*/  ISETP.NE.AND P1, PT, R196, RZ, PT ;  /* 0x000000ffc400720c */ /* 0x000fe20003f25270 */
[----:B------:R-:W-:Y:S01]  /*5dd0*/  BSSY B0, `(.L_x_101) ;  /* 0x0000010000007945 */ /* 0x000fe20003800000 */
[----:B------:R-:W-:Y:S01]  /*5de0*/  CS2R R150, SRZ ;  /* 0x0000000000967805 */ /* 0x000fe2000001ff00 */
[--C-:B------:R-:W-:Y:S01]  /*5df0*/  @P5 IMAD R7, R187, -0x10, R6.reuse ;  /* 0xfffffff0bb075824 */ /* 0x100fe200078e0206 */
[----:B------:R-:W-:Y:S01]  /*5e00*/  CS2R R148, SRZ ;  /* 0x0000000000947805 */ /* 0x000fe2000001ff00 */
[----:B------:R-:W-:Y:S01]  /*5e10*/  @P5 IMAD R5, R185, -0x10, R6 ;  /* 0xfffffff0b9055824 */ /* 0x000fe200078e0206 */
[----:B------:R-:W-:Y:S01]  /*5e20*/  CS2R R158, SRZ ;  /* 0x00000000009e7805 */ /* 0x000fe2000001ff00 */
[----:B------:R-:W-:Y:S01]  /*5e30*/  @P5 IMAD R4, R184, 0x10, R7 ;  /* 0x00000010b8045824 */ /* 0x000fe200078e0207 */
[----:B------:R-:W-:Y:S02]  /*5e40*/  CS2R R156, SRZ ;  /* 0x00000000009c7805 */ /* 0x000fe4000001ff00 */
[----:B------:R-:W-:Y:S02]  /*5e50*/  CS2R R154, SRZ ;  /* 0x00000000009a7805 */ /* 0x000fe4000001ff00 */
[----:B------:R-:W-:Y:S02]  /*5e60*/  CS2R R152, SRZ ;  /* 0x0000000000987805 */ /* 0x000fe4000001ff00 */
[----:B------:R-:W-:Y:S02]  /*5e70*/  CS2R R162, SRZ ;  /* 0x0000000000a27805 */ /* 0x000fe4000001ff00 */
[----:B------:R-:W-:Y:S01]  /*5e80*/  CS2R R160, SRZ ;  /* 0x0000000000a07805 */ /* 0x000fe2000001ff00 */
[----:B------:R-:W-:Y:S06]  /*5e90*/  @P1 BRA `(.L_x_102) ;  /* 0x00000000000c1947 */ /* 0x000fec0003800000 */
[----:B------:R-:W-:Y:S04]  /*5ea0*/  SHF.L.U32 R0, R180, 0x1f, RZ ;  /* 0x0000001fb4007819 */ /* 0x000fe800000006ff */
[----:B------:R-:W1:Y:S02]  /*5eb0*/  SYNCS.PHASECHK.TRANS64.TRYWAIT P1, [R3+URZ+0xe0], R0 ;  /* 0x0000e000030075a7 */ /* 0x000e6400080211ff */
[----:B-1----:R-:W-:Y:S05]  /*5ec0*/  @!P1 BRA `(.L_x_103) ;  /* 0x0000006400249947 */ /* 0x002fea0003800000 */
.L_x_102:
[----:B------:R-:W-:Y:S05]  /*5ed0*/  BSYNC B0 ;  /* 0x0000000000007941 */ /* 0x000fea0003800000 */
.L_x_101:
[----:B------:R-:W-:Y:S01]  /*5ee0*/  ISETP.NE.AND P1, PT, R197, RZ, PT ;  /* 0x000000ffc500720c */ /* 0x000fe20003f25270 */
[----:B-1----:R-:W-:Y:S02]  /*5ef0*/  VIADD R3, R3, 0x100 ;  /* 0x0000010003037836 */ /* 0x002fe40000000000 */
[----:B------:R-:W-:Y:S02]  /*5f00*/  IMAD.U32 R0, RZ, RZ, UR37 ;  /* 0x00000025ff007e24 */ /* 0x000fe4000f8e00ff */
[----:B------:R-:W-:Y:S03]  /*5f10*/  VIADD R181, R181, 0x1 ;  /* 0x00000001b5b57836 */ /* 0x000fe60000000000 */
[----:B------:R-:W-:Y:S05]  /*5f20*/  PRMT R0, R0, 0x654, R3 ;  /* 0x0000065400007816 */ /* 0x000fea0000000003 */
[----:B------:R1:W3:Y:S04]  /*5f30*/  @P1 LDS.128 R148, [R6] ;  /* 0x0000000006941984 */ /* 0x0002e80000000c00 */
[----:B------:R1:W1:Y:S04]  /*5f40*/  @P1 LDS.128 R156, [R5+0x20] ;  /* 0x00002000059c1984 */ /* 0x0002680000000c00 */
[----:B------:R1:W1:Y:S04]  /*5f50*/  @P1 LDS.128 R152, [R7+0x10] ;  /* 0x0000100007981984 */ /* 0x0002680000000c00 */
[----:B------:R1:W1:Y:S01]  /*5f60*/  @P1 LDS.128 R160, [R4+0x10] ;  /* 0x0000100004a01984 */ /* 0x0002620000000c00 */
[C---:B------:R-:W-:Y:S01]  /*5f70*/  ISETP.NE.AND P1, PT, R181.reuse, 0x4, PT ;  /* 0x00000004b500780c */ /* 0x040fe20003f25270 */
[----:B------:R-:W-:Y:S01]  /*5f80*/  @!PT LDS RZ, [RZ] ;  /* 0x00000000fffff984 */ /* 0x000fe20000000800 */
[----:B------:R-:W-:Y:S01]  /*5f90*/  @!PT LDS RZ, [RZ] ;  /* 0x00000000fffff984 */ /* 0x000fe20000000800 */
[----:B------:R-:W-:Y:S01]  /*5fa0*/  @!PT LDS RZ, [RZ] ;  /* 0x00000000fffff984 */ /* 0x000fe20000000800 */
[----:B------:R-:W-:Y:S01]  /*5fb0*/  @!PT LDS RZ, [RZ] ;  /* 0x00000000fffff984 */ /* 0x000fe20000000800 */
[----:B------:R5:W-:Y:S06]  /*5fc0*/  MEMBAR.ALL.CTA ;  /* 0x0000000000007992 */ /* 0x000bec0000008000 */
[----:B-----5:R-:W5:Y:S01]  /*5fd0*/  FENCE.VIEW.ASYNC.S ;  /* 0x00000000000073c6 */ /* 0x020f620000000000 */
[----:B------:R-:W-:Y:S02]  /*5fe0*/  SEL R3, RZ, 0x1, P1 ;  /* 0x00000001ff037807 */ /* 0x000fe40000800000 */
[----:B------:R-:W-:Y:S02]  /*5ff0*/  SEL R181, R181, RZ, P1 ;  /* 0x000000ffb5b57207 */ /* 0x000fe40000800000 */
[----:B------:R-:W-:Y:S01]  /*6000*/  LOP3.LUT R180, R180, R3, RZ, 0x3c, !PT ;  /* 0x00000003b4b47212 */ /* 0x000fe200078e3cff */
[----:B-----5:R1:W-:Y:S06]  /*6010*/  SYNCS.ARRIVE.TRANS64.RED.A1T0 RZ, [R0+URZ], RZ ;  /* 0x000000ff00ff79a7 */ /* 0x0203ec00081004ff */
.L_x_100:
[----:B------:R-:W-:Y:S05]  /*6020*/  BSYNC B1 ;  /* 0x0000000000017941 */ /* 0x000fea0003800000 */
.L_x_99:
[----:B-1----:R-:W-:Y:S04]  /*6030*/  SHF.R.U32.HI R0, RZ, 0x15, R80 ;  /* 0x00000015ff007819 */ /* 0x002fe80000011650 */
[----:B------:R-:W-:Y:S01]  /*6040*/  LOP3.LUT P1, RZ, R0, 0x3, R173, 0x48, !PT ;  /* 0x0000000300ff7812 */ /* 0x000fe200078248ad */
[----:B------:R-:W-:Y:S01]  /*6050*/  @!UPT UIADD3 URZ, UPT, UPT, URZ, URZ, URZ ;  /* 0x000000fffffff290 */ /* 0x000fe2000fffe0ff */
[----:B----4-:R-:W-:Y:S11]  /*6060*/  @P0 BRA `(.L_x_104) ;  /* 0x0000000000080947 */ /* 0x010ff60003800000 */
[----:B------:R-:W1:Y:S02]  /*6070*/  SYNCS.PHASECHK.TRANS64.TRYWAIT P0, [R193+URZ+0x150], R2 ;  /* 0x00015002c10075a7 */ /* 0x000e6400080011ff */
[----:B-1----:R-:W-:Y:S05]  /*6080*/  @!P0 BRA `(.L_x_105) ;  /* 0x0000006000c88947 */ /* 0x002fea0003800000 */
.L_x_104:
[----:B------:R-:W-:Y:S04]  /*6090*/  BSSY.RECONVERGENT B6, `(.L_x_106) ;  /* 0x0000012000067945 */ /* 0x000fe80003800200 */
[----:B------:R-:W-:Y:S05]  /*60a0*/  @!P1 BRA `(.L_x_107) ;  /* 0x0000000000409947 */ /* 0x000fea0003800000 */
[----:B------:R-:W4:Y:S01]  /*60b0*/  LDCU.64 UR8, c[0x4][0x78] ;  /* 0x01000f00ff0877ac */ /* 0x000f220008000a00 */
[----:B------:R-:W-:Y:S01]  /*60c0*/  MOV R3, 0x0 ;  /* 0x0000000000037802 */ /* 0x000fe20000000f00 */
[----:B------:R-:W-:Y:S02]  /*60d0*/  HFMA2 R12, -RZ, RZ, 0, 5.9604644775390625e-08 ;  /* 0x00000001ff0c7431 */ /* 0x000fe400000001ff */
[----:B------:R-:W-:Y:S02]  /*60e0*/  IMAD.MOV.U32 R8, RZ, RZ, 0x192 ;  /* 0x00000192ff087424 */ /* 0x000fe400078e00ff */
[----:B------:R-:W-:Y:S01]  /*60f0*/  IMAD.MOV.U32 R13, RZ, RZ, RZ ;  /* 0x000000ffff0d7224 */ /* 0x000fe200078e00ff */
[----:B------:R-:W5:Y:S01]  /*6100*/  LDCU.64 UR6, c[0x4][0x80] ;  /* 0x01001000ff0677ac */ /* 0x000f620008000a00 */
[----:B-1----:R-:W1:Y:S01]  /*6110*/  LDC.64 R2, c[0x4][R3] ;  /* 0x0100000003027b82 */ /* 0x002e620000000a00 */
[----:B------:R-:W2:Y:S01]  /*6120*/  LDCU.64 UR4, c[0x4][0x18] ;  /* 0x01000300ff0477ac */ /* 0x000ea20008000a00 */
[----:B----4-:R-:W-:Y:S01]  /*6130*/  MOV R5, UR9 ;  /* 0x0000000900057c02 */ /* 0x010fe20008000f00 */
[----:B------:R-:W-:Y:S01]  /*6140*/  IMAD.U32 R4, RZ, RZ, UR8 ;  /* 0x00000008ff047e24 */ /* 0x000fe2000f8e00ff */
[----:B-----5:R-:W-:Y:S01]  /*6150*/  MOV R7, UR7 ;  /* 0x0000000700077c02 */ /* 0x020fe20008000f00 */
[----:B------:R-:W-:Y:S01]  /*6160*/  IMAD.U32 R6, RZ, RZ, UR6 ;  /* 0x00000006ff067e24 */ /* 0x000fe2000f8e00ff */
[----:B--2---:R-:W-:Y:S01]  /*6170*/  MOV R11, UR5 ;  /* 0x00000005000b7c02 */ /* 0x004fe20008000f00 */
[----:B------:R-:W-:Y:S02]  /*6180*/  IMAD.U32 R10, RZ, RZ, UR4 ;  /* 0x00000004ff0a7e24 */ /* 0x000fe4000f8e00ff */
[----:B------:R-:W-:Y:S07]  /*6190*/  LEPC R20, `(.L_x_107) ;  /* 0x000000001014794e */ /* 0x000fee0000000000 */
[----:B-1-3--:R-:W-:Y:S05]  /*61a0*/  CALL.ABS.NOINC R2 ;  /* 0x0000000002007343 */ /* 0x00afea0003c00000 */
.L_x_107:
[----:B------:R-:W-:Y:S05]  /*61b0*/  BSYNC.RECONVERGENT B6 ;  /* 0x0000000000067941 */ /* 0x000fea0003800200 */
.L_x_106:
[-C--:B---3--:R-:W-:Y:S01]  /*61c0*/  F2FP.F16.E5M2.UNPACK_B R83, R148.reuse ;  /* 0x00000094ff53723e */ /* 0x088fe200020004ff */
[----:B------:R-:W-:Y:S05]  /*61d0*/  WARPSYNC.ALL ;  /* 0x0000000000007948 */ /* 0x000fea0003800000 */
[----:B------:R-:W-:Y:S01]  /*61e0*/  R2UR UR4, R80 ;  /* 0x00000000500472ca */ /* 0x000fe200000e0000 */
[--C-:B------:R-:W-:Y:S01]  /*61f0*/  HADD2.F32 R82, -RZ, R83.reuse.H0_H0 ;  /* 0x20000053ff527230 */ /* 0x100fe20000004100 */
[----:B------:R-:W-:Y:S01]  /*6200*/  F2FP.F16.E5M2.UNPACK_B R85, R148.H1 ;  /* 0x00000094ff55723e */ /* 0x000fe200030004ff */
[----:B------:R-:W-:Y:S01]  /*6210*/  HADD2.F32 R83, -RZ, R83.H1_H1 ;  /* 0x30000053ff537230 */ /* 0x000fe20000004100 */
[-C--:B------:R-:W-:Y:S01]  /*6220*/  F2FP.F16.E5M2.UNPACK_B R87, R149.reuse ;  /* 0x00000095ff57723e */ /* 0x080fe200020004ff */
[----:B------:R-:W-:Y:S01]  /*6230*/  BSSY.RECONVERGENT B0, `(.L_x_108) ;  /* 0x000011d000007945 */ /* 0x000fe20003800200 */
[----:B------:R-:W-:Y:S01]  /*6240*/  F2FP.F16.E5M2.UNPACK_B R89, R149.H1 ;  /* 0x00000095ff59723e */ /* 0x000fe200030004ff */
[----:B------:R-:W-:Y:S01]  /*6250*/  HADD2.F32 R84, -RZ, R85.H0_H0 ;  /* 0x20000055ff547230 */ /* 0x000fe20000004100 */
[-C--:B------:R-:W-:Y:S01]  /*6260*/  F2FP.F16.E5M2.UNPACK_B R91, R150.reuse ;  /* 0x00000096ff5b723e */ /* 0x080fe200020004ff */
[----:B------:R-:W-:Y:S01]  /*6270*/  HADD2.F32 R88, -RZ, R87.H1_H1 ;  /* 0x30000057ff587230 */ /* 0x000fe20000004100 */
[----:B------:R-:W-:Y:S01]  /*6280*/  F2FP.F16.E5M2.UNPACK_B R93, R150.H1 ;  /* 0x00000096ff5d723e */ /* 0x000fe200030004ff */
[----:B------:R-:W-:Y:S01]  /*6290*/  HADD2.F32 R86, -RZ, R85.H1_H1 ;  /* 0x30000055ff567230 */ /* 0x000fe20000004100 */
[-C--:B------:R-:W-:Y:S01]  /*62a0*/  F2FP.F16.E5M2.UNPACK_B R95, R151.reuse ;  /* 0x00000097ff5f723e */ /* 0x080fe200020004ff */
[----:B------:R-:W2:Y:S01]  /*62b0*/  LDTM.x64 R4, tmem[UR4] ;  /* 0x00000004000479ee */ /* 0x000ea20008340000 */
[----:B------:R-:W-:Y:S01]  /*62c0*/  F2FP.F16.E5M2.UNPACK_B R97, R151.H1 ;  /* 0x00000097ff61723e */ /* 0x000fe200030004ff */
[----:B------:R-:W-:Y:S01]  /*62d0*/  HADD2.F32 R85, -RZ, R87.H0_H0 ;  /* 0x20000057ff557230 */ /* 0x000fe20000004100 */
[-C--:B------:R-:W-:Y:S01]  /*62e0*/  F2FP.F16.E5M2.UNPACK_B R99, R152.reuse ;  /* 0x00000098ff63723e */ /* 0x080fe200020004ff */
[----:B------:R-:W-:Y:S01]  /*62f0*/  HADD2.F32 R87, -RZ, R89.H0_H0 ;  /* 0x20000059ff577230 */ /* 0x000fe20000004100 */
[----:B------:R-:W-:Y:S01]  /*6300*/  F2FP.F16.E5M2.UNPACK_B R101, R152.H1 ;  /* 0x00000098ff65723e */ /* 0x000fe200030004ff */
[----:B------:R-:W-:Y:S01]  /*6310*/  HADD2.F32 R92, -RZ, R91.H1_H1 ;  /* 0x3000005bff5c7230 */ /* 0x000fe20000004100 */
[----:B------:R-:W-:Y:S01]  /*6320*/  SHF.L.U32 R199, R176, 0x4, RZ ;  /* 0x00000004b0c77819 */ /* 0x000fe200000006ff */
[----:B------:R-:W-:Y:S01]  /*6330*/  HADD2.F32 R96, -RZ, R95.H1_H1 ;  /* 0x3000005fff607230 */ /* 0x000fe20000004100 */
[----:B------:R-:W-:Y:S01]  /*6340*/  SHF.L.U32 R207, R175, 0x4, RZ ;  /* 0x00000004afcf7819 */ /* 0x000fe200000006ff */
[----:B------:R-:W-:Y:S01]  /*6350*/  HADD2.F32 R100, -RZ, R99.H1_H1 ;  /* 0x30000063ff647230 */ /* 0x000fe20000004100 */
[----:B------:R-:W-:Y:S01]  /*6360*/  IADD3 R192, PT, PT, R186, R199, RZ ;  /* 0x000000c7bac07210 */ /* 0x000fe20007ffe0ff */
[----:B------:R-:W-:Y:S01]  /*6370*/  HADD2.F32 R90, -RZ, R89.H1_H1 ;  /* 0x30000059ff5a7230 */ /* 0x000fe20000004100 */
[----:B------:R-:W-:Y:S01]  /*6380*/  SHF.L.U32 R205, R184, 0x4, RZ ;  /* 0x00000004b8cd7819 */ /* 0x000fe200000006ff */
[----:B------:R-:W-:Y:S01]  /*6390*/  HADD2.F32 R89, -RZ, R91.H0_H0 ;  /* 0x2000005bff597230 */ /* 0x000fe20000004100 */
[-C--:B------:R-:W-:Y:S01]  /*63a0*/  F2FP.F16.E5M2.UNPACK_B R103, R153.reuse ;  /* 0x00000099ff67723e */ /* 0x080fe200020004ff */
[--C-:B------:R-:W-:Y:S01]  /*63b0*/  HADD2.F32 R91, -RZ, R93.reuse.H0_H0 ;  /* 0x2000005dff5b7230 */ /* 0x100fe20000004100 */
[----:B------:R-:W-:Y:S01]  /*63c0*/  IADD3 R194, PT, PT, R205, R192, RZ ;  /* 0x000000c0cdc27210 */ /* 0x000fe20007ffe0ff */
[----:B------:R-:W-:Y:S01]  /*63d0*/  HADD2.F32 R94, -RZ, R93.H1_H1 ;  /* 0x3000005dff5e7230 */ /* 0x000fe20000004100 */
[----:B------:R-:W-:Y:S01]  /*63e0*/  F2FP.F16.E5M2.UNPACK_B R105, R153.H1 ;  /* 0x00000099ff69723e */ /* 0x000fe200030004ff */
[----:B------:R-:W-:Y:S01]  /*63f0*/  HADD2.F32 R93, -RZ, R95.H0_H0 ;  /* 0x2000005fff5d7230 */ /* 0x000fe20000004100 */
[-C--:B------:R-:W-:Y:S01]  /*6400*/  F2FP.F16.E5M2.UNPACK_B R107, R154.reuse ;  /* 0x0000009aff6b723e */ /* 0x080fe200020004ff */
[----:B------:R-:W-:Y:S01]  /*6410*/  HADD2.F32 R104, -RZ, R103.H1_H1 ;  /* 0x30000067ff687230 */ /* 0x000fe20000004100 */
[----:B------:R-:W-:Y:S01]  /*6420*/  F2FP.F16.E5M2.UNPACK_B R109, R154.H1 ;  /* 0x0000009aff6d723e */ /* 0x000fe200030004ff */
[C---:B--2---:R-:W-:Y:S01]  /*6430*/  FMUL R0, R78.reuse, R4 ;  /* 0x000000044e007220 */ /* 0x044fe20000400000 */
[C---:B-1----:R-:W-:Y:S01]  /*6440*/  FMUL R2, R78.reuse, R5 ;  /* 0x000000054e027220 */ /* 0x042fe20000400000 */
[C---:B------:R-:W-:Y:S01]  /*6450*/  FMUL R4, R78.reuse, R8 ;  /* 0x000000084e047220 */ /* 0x040fe20000400000 */
[C---:B------:R-:W-:Y:S01]  /*6460*/  FMUL R5, R78.reuse, R9 ;  /* 0x000000094e057220 */ /* 0x040fe20000400000 */
[C---:B------:R-:W-:Y:S01]  /*6470*/  FFMA R0, R81.reuse, R82, R0 ;  /* 0x0000005251007223 */ /* 0x040fe20000000000 */
[C---:B------:R-:W-:Y:S01]  /*6480*/  FFMA R2, R81.reuse, R83, R2 ;  /* 0x0000005351027223 */ /* 0x040fe20000000002 */
[C---:B------:R-:W-:Y:S01]  /*6490*/  FMUL R8, R78.reuse, R12 ;  /* 0x0000000c4e087220 */ /* 0x040fe20000400000 */
[C---:B------:R-:W-:Y:S01]  /*64a0*/  FMUL R9, R78.reuse, R13 ;  /* 0x0000000d4e097220 */ /* 0x040fe20000400000 */
[C---:B------:R-:W-:Y:S01]  /*64b0*/  FMUL R12, R78.reuse, R16 ;  /* 0x000000104e0c7220 */ /* 0x040fe20000400000 */
[C---:B------:R-:W-:Y:S01]  /*64c0*/  FMUL R13, R78.reuse, R17 ;  /* 0x000000114e0d7220 */ /* 0x040fe20000400000 */
[C---:B------:R-:W-:Y:S01]  /*64d0*/  FMUL R16, R78.reuse, R20 ;  /* 0x000000144e107220 */ /* 0x040fe20000400000 */
[C---:B------:R-:W-:Y:S01]  /*64e0*/  FMUL R17, R78.reuse, R21 ;  /* 0x000000154e117220 */ /* 0x040fe20000400000 */
[C---:B------:R-:W-:Y:S01]  /*64f0*/  FMUL R20, R78.reuse, R24 ;  /* 0x000000184e147220 */ /* 0x040fe20000400000 */
[C---:B------:R-:W-:Y:S01]  /*6500*/  FMUL R21, R78.reuse, R25 ;  /* 0x000000194e157220 */ /* 0x040fe20000400000 */
[----:B------:R-:W-:Y:S02]  /*6510*/  HADD2.F32 R108, -RZ, R107.H1_H1 ;  /* 0x3000006bff6c7230 */ /* 0x000fe40000004100 */
[C---:B------:R-:W-:Y:S01]  /*6520*/  FMUL R24, R78.reuse, R28 ;  /* 0x0000001c4e187220 */ /* 0x040fe20000400000 */
[C---:B------:R-:W-:Y:S01]  /*6530*/  FMUL R25, R78.reuse, R29 ;  /* 0x0000001d4e197220 */ /* 0x040fe20000400000 */
[C---:B------:R-:W-:Y:S01]  /*6540*/  FMUL R28, R78.reuse, R32 ;  /* 0x000000204e1c7220 */ /* 0x040fe20000400000 */
[C---:B------:R-:W-:Y:S01]  /*6550*/  FMUL R29, R78.reuse, R33 ;  /* 0x000000214e1d7220 */ /* 0x040fe20000400000 */
[C---:B------:R-:W-:Y:S01]  /*6560*/  FMUL R32, R78.reuse, R36 ;  /* 0x000000244e207220 */ /* 0x040fe20000400000 */
[----:B------:R-:W-:Y:S01]  /*6570*/  F2FP.F16.E5M2.UNPACK_B R111, R155 ;  /* 0x0000009bff6f723e */ /* 0x000fe200020004ff */
[C---:B------:R-:W-:Y:S01]  /*6580*/  FMUL R33, R78.reuse, R37 ;  /* 0x000000254e217220 */ /* 0x040fe20000400000 */
[C---:B------:R-:W-:Y:S01]  /*6590*/  FMUL R36, R78.reuse, R40 ;  /* 0x000000284e247220 */ /* 0x040fe20000400000 */
[----:B------:R-:W-:Y:S01]  /*65a0*/  F2FP.F16.E5M2.UNPACK_B R113, R155.H1 ;  /* 0x0000009bff71723e */ /* 0x000fe200030004ff */
[C---:B------:R-:W-:Y:S01]  /*65b0*/  FMUL R37, R78.reuse, R41 ;  /* 0x000000294e257220 */ /* 0x040fe20000400000 */
[----:B------:R-:W-:Y:S02]  /*65c0*/  HADD2.F32 R112, -RZ, R111.H1_H1 ;  /* 0x3000006fff707230 */ /* 0x000fe40000004100 */
        /* <DEDUP_REMOVED lines=26> */
[C---:B------:R-:W-:Y:S01]  /*6770*/  FFMA R3, R81.reuse, R84, R3 ;  /* 0x0000005451037223 */ /* 0x040fe20000000003 */
[C---:B------:R-:W-:Y:S01]  /*6780*/  FFMA R7, R81.reuse, R86, R7 ;  /* 0x0000005651077223 */ /* 0x040fe20000000007 */
[----:B------:R-:W-:Y:S01]  /*6790*/  F2FP.F16.E5M2.UNPACK_B R131, R160 ;  /* 0x000000a0ff83723e */ /* 0x000fe200020004ff */
[C---:B------:R-:W-:Y:S01]  /*67a0*/  FFMA R4, R81.reuse, R85, R4 ;  /* 0x0000005551047223 */ /* 0x040fe20000000004 */
[C---:B------:R-:W-:Y:S01]  /*67b0*/  FFMA R5, R81.reuse, R88, R5 ;  /* 0x0000005851057223 */ /* 0x040fe20000000005 */
[----:B------:R-:W-:Y:S01]  /*67c0*/  F2FP.F16.E5M2.UNPACK_B R133, R160.H1 ;  /* 0x000000a0ff85723e */ /* 0x000fe200030004ff */
[----:B------:R-:W-:Y:S01]  /*67d0*/  FFMA R6, R81, R87, R6 ;  /* 0x0000005751067223 */ /* 0x000fe20000000006 */
[----:B------:R-:W-:Y:S01]  /*67e0*/  F2FP.SATFINITE.E5M2.F32.PACK_AB_MERGE_C R195, R7, R3, RZ ;  /* 0x0000000307c3723e */ /* 0x000fe200048060ff */
[----:B------:R-:W-:Y:S02]  /*67f0*/  HADD2.F32 R128, -RZ, R127.H1_H1 ;  /* 0x3000007fff807230 */ /* 0x000fe40000004100 */
[----:B------:R-:W-:Y:S01]  /*6800*/  FMUL R11, R78, R11 ;  /* 0x0000000b4e0b7220 */ /* 0x000fe20000400000 */
[----:B------:R-:W-:Y:S01]  /*6810*/  HADD2.F32 R132, -RZ, R131.H1_H1 ;  /* 0x30000083ff847230 */ /* 0x000fe20000004100 */
[----:B------:R-:W-:Y:S01]  /*6820*/  F2FP.SATFINITE.E5M2.F32.PACK_AB_MERGE_C R200, R2, R0, R195 ;  /* 0x0000000002c8723e */ /* 0x000fe200048060c3 */
[----:B------:R-:W-:Y:S01]  /*6830*/  FMUL R10, R78, R14 ;  /* 0x0000000e4e0a7220 */ /* 0x000fe20000400000 */
[----:B------:R-:W-:Y:S01]  /*6840*/  IADD3 R195, PT, PT, R186, R207, RZ ;  /* 0x000000cfbac37210 */ /* 0x000fe20007ffe0ff */
[C---:B------:R-:W-:Y:S01]  /*6850*/  FFMA R11, R81.reuse, R90, R11 ;  /* 0x0000005a510b7223 */ /* 0x040fe2000000000b */
[C---:B------:R-:W-:Y:S01]  /*6860*/  FFMA R8, R81.reuse, R89, R8 ;  /* 0x0000005951087223 */ /* 0x040fe20000000008 */
[C---:B------:R-:W-:Y:S01]  /*6870*/  FFMA R9, R81.reuse, R92, R9 ;  /* 0x0000005c51097223 */ /* 0x040fe20000000009 */
[--C-:B------:R-:W-:Y:S02]  /*6880*/  HADD2.F32 R95, -RZ, R97.reuse.H0_H0 ;  /* 0x20000061ff5f7230 */ /* 0x100fe40000004100 */
[----:B------:R-:W-:Y:S01]  /*6890*/  FFMA R10, R81, R91, R10 ;  /* 0x0000005b510a7223 */ /* 0x000fe2000000000a */
[----:B------:R-:W-:Y:S01]  /*68a0*/  F2FP.SATFINITE.E5M2.F32.PACK_AB_MERGE_C R201, R11, R6, RZ ;  /* 0x000000060bc9723e */ /* 0x000fe200048060ff */
[C---:B------:R-:W-:Y:S01]  /*68b0*/  FMUL R15, R78.reuse, R15 ;  /* 0x0000000f4e0f7220 */ /* 0x040fe20000400000 */
[----:B------:R-:W-:Y:S02]  /*68c0*/  HADD2.F32 R98, -RZ, R97.H1_H1 ;  /* 0x30000061ff627230 */ /* 0x000fe40000004100 */
[C---:B------:R-:W-:Y:S01]  /*68d0*/  FMUL R14, R78.reuse, R18 ;  /* 0x000000124e0e7220 */ /* 0x040fe20000400000 */
[----:B------:R-:W-:Y:S01]  /*68e0*/  F2FP.SATFINITE.E5M2.F32.PACK_AB_MERGE_C R201, R5, R4, R201 ;  /* 0x0000000405c9723e */ /* 0x000fe200048060c9 */
[----:B------:R-:W-:Y:S02]  /*68f0*/  HADD2.F32 R97, -RZ, R99.H0_H0 ;  /* 0x20000063ff617230 */ /* 0x000fe40000004100 */
[C---:B------:R-:W-:Y:S01]  /*6900*/  FFMA R15, R81.reuse, R94, R15 ;  /* 0x0000005e510f7223 */ /* 0x040fe2000000000f */
[C---:B------:R-:W-:Y:S01]  /*6910*/  FFMA R12, R81.reuse, R93, R12 ;  /* 0x0000005d510c7223 */ /* 0x040fe2000000000c */
[----:B------:R-:W-:Y:S01]  /*6920*/  FFMA R13, R81, R96, R13 ;  /* 0x00000060510d7223 */ /* 0x000fe2000000000d */
[----:B------:R-:W-:Y:S01]  /*6930*/  F2FP.F16.E5M2.UNPACK_B R135, R161 ;  /* 0x000000a1ff87723e */ /* 0x000fe200020004ff */
[--C-:B------:R-:W-:Y:S01]  /*6940*/  HADD2.F32 R99, -RZ, R101.reuse.H0_H0 ;  /* 0x20000065ff637230 */ /* 0x100fe20000004100 */
[----:B------:R-:W-:Y:S01]  /*6950*/  F2FP.SATFINITE.E5M2.F32.PACK_AB_MERGE_C R202, R15, R10, RZ ;  /* 0x0000000a0fca723e */ /* 0x000fe200048060ff */
[----:B------:R-:W-:Y:S01]  /*6960*/  FFMA R14, R81, R95, R14 ;  /* 0x0000005f510e7223 */ /* 0x000fe2000000000e */
[C---:B------:R-:W-:Y:S01]  /*6970*/  FMUL R19, R78.reuse, R19 ;  /* 0x000000134e137220 */ /* 0x040fe20000400000 */
[----:B------:R-:W-:Y:S01]  /*6980*/  HADD2.F32 R102, -RZ, R101.H1_H1 ;  /* 0x30000065ff667230 */ /* 0x000fe20000004100 */
[----:B------:R-:W-:Y:S01]  /*6990*/  F2FP.SATFINITE.E5M2.F32.PACK_AB_MERGE_C R202, R9, R8, R202 ;  /* 0x0000000809ca723e */ /* 0x000fe200048060ca */
[----:B------:R-:W-:Y:S02]  /*69a0*/  HADD2.F32 R101, -RZ, R103.H0_H0 ;  /* 0x20000067ff657230 */ /* 0x000fe40000004100 */
[C---:B------:R-:W-:Y:S01]  /*69b0*/  FFMA R19, R81.reuse, R98, R19 ;  /* 0x0000006251137223 */ /* 0x040fe20000000013 */
[C---:B------:R-:W-:Y:S01]  /*69c0*/  FFMA R16, R81.reuse, R97, R16 ;  /* 0x0000006151107223 */ /* 0x040fe20000000010 */
[----:B------:R-:W-:Y:S01]  /*69d0*/  FFMA R17, R81, R100, R17 ;  /* 0x0000006451117223 */ /* 0x000fe20000000011 */
[----:B------:R-:W-:Y:S02]  /*69e0*/  HADD2.F32 R136, -RZ, R135.H1_H1 ;  /* 0x30000087ff887230 */ /* 0x000fe40000004100 */
[C---:B------:R-:W-:Y:S01]  /*69f0*/  FMUL R18, R78.reuse, R22 ;  /* 0x000000164e127220 */ /* 0x040fe20000400000 */
[----:B------:R-:W-:Y:S01]  /*6a00*/  F2FP.F16.E5M2.UNPACK_B R137, R161.H1 ;  /* 0x000000a1ff89723e */ /* 0x000fe200030004ff */
[C---:B------:R-:W-:Y:S01]  /*6a10*/  FMUL R23, R78.reuse, R23 ;  /* 0x000000174e177220 */ /* 0x040fe20000400000 */
[--C-:B------:R-:W-:Y:S01]  /*6a20*/  HADD2.F32 R103, -RZ, R105.reuse.H0_H0 ;  /* 0x20000069ff677230 */ /* 0x100fe20000004100 */
[----:B------:R-:W-:Y:S01]  /*6a30*/  F2FP.SATFINITE.E5M2.F32.PACK_AB_MERGE_C R203, R19, R14, RZ ;  /* 0x0000000e13cb723e */ /* 0x000fe200048060ff */
[C---:B------:R-:W-:Y:S01]  /*6a40*/  FFMA R18, R81.reuse, R99, R18 ;  /* 0x0000006351127223 */ /* 0x040fe20000000012 */
[C---:B------:R-:W-:Y:S01]  /*6a50*/  FFMA R23, R81.reuse, R102, R23 ;  /* 0x0000006651177223 */ /* 0x040fe20000000017 */
[----:B------:R-:W-:Y:S01]  /*6a60*/  FFMA R20, R81, R101, R20 ;  /* 0x0000006551147223 */ /* 0x000fe20000000014 */
[----:B------:R-:W-:Y:S01]  /*6a70*/  F2FP.F16.E5M2.UNPACK_B R139, R162 ;  /* 0x000000a2ff8b723e */ /* 0x000fe200020004ff */
[----:B------:R-:W-:Y:S01]  /*6a80*/  HADD2.F32 R106, -RZ, R105.H1_H1 ;  /* 0x30000069ff6a7230 */ /* 0x000fe20000004100 */
[----:B------:R-:W-:Y:S01]  /*6a90*/  F2FP.SATFINITE.E5M2.F32.PACK_AB_MERGE_C R203, R13, R12, R203 ;  /* 0x0000000c0dcb723e */ /* 0x000fe200048060cb */
[----:B------:R-:W-:Y:S01]  /*6aa0*/  FFMA R21, R81, R104, R21 ;  /* 0x0000006851157223 */ /* 0x000fe20000000015 */
[----:B------:R-:W-:Y:S01]  /*6ab0*/  F2FP.SATFINITE.E5M2.F32.PACK_AB_MERGE_C R208, R23, R18, RZ ;  /* 0x0000001217d0723e */ /* 0x000fe200048060ff */
[----:B------:R-:W-:Y:S02]  /*6ac0*/  HADD2.F32 R105, -RZ, R107.H0_H0 ;  /* 0x2000006bff697230 */ /* 0x000fe40000004100 */
[C---:B------:R-:W-:Y:S01]  /*6ad0*/  FMUL R22, R78.reuse, R26 ;  /* 0x0000001a4e167220 */ /* 0x040fe20000400000 */
[----:B------:R1:W-:Y:S01]  /*6ae0*/  STS.128 [R172+UR49+0x8200], R200 ;  /* 0x008200c8ac007988 */ /* 0x0003e20008000c31 */
[----:B------:R-:W-:Y:S01]  /*6af0*/  F2FP.SATFINITE.E5M2.F32.PACK_AB_MERGE_C R208, R17, R16, R208 ;  /* 0x0000001011d0723e */ /* 0x000fe200048060d0 */
[----:B------:R-:W-:Y:S02]  /*6b00*/  HADD2.F32 R140, -RZ, R139.H1_H1 ;  /* 0x3000008bff8c7230 */ /* 0x000fe40000004100 */
[C---:B------:R-:W-:Y:S01]  /*6b10*/  FFMA R22, R81.reuse, R103, R22 ;  /* 0x0000006751167223 */ /* 0x040fe20000000016 */
[C---:B------:R-:W-:Y:S01]  /*6b20*/  FMUL R27, R78.reuse, R27 ;  /* 0x0000001b4e1b7220 */ /* 0x040fe20000400000 */
[--C-:B------:R-:W-:Y:S02]  /*6b30*/  HADD2.F32 R107, -RZ, R109.reuse.H0_H0 ;  /* 0x2000006dff6b7230 */ /* 0x100fe40000004100 */
[C---:B------:R-:W-:Y:S01]  /*6b40*/  FMUL R26, R78.reuse, R30 ;  /* 0x0000001e4e1a7220 */ /* 0x040fe20000400000 */
[----:B------:R-:W-:Y:S02]  /*6b50*/  HADD2.F32 R110, -RZ, R109.H1_H1 ;  /* 0x3000006dff6e7230 */ /* 0x000fe40000004100 */
[C---:B------:R-:W-:Y:S01]  /*6b60*/  FFMA R27, R81.reuse, R106, R27 ;  /* 0x0000006a511b7223 */ /* 0x040fe2000000001b */
[C---:B------:R-:W-:Y:S01]  /*6b70*/  FFMA R24, R81.reuse, R105, R24 ;  /* 0x0000006951187223 */ /* 0x040fe20000000018 */
[----:B------:R-:W-:Y:S01]  /*6b80*/  FFMA R25, R81, R108, R25 ;  /* 0x0000006c51197223 */ /* 0x000fe20000000019 */
[----:B------:R-:W-:Y:S01]  /*6b90*/  F2FP.F16.E5M2.UNPACK_B R141, R162.H1 ;  /* 0x000000a2ff8d723e */ /* 0x000fe200030004ff */
[----:B------:R-:W-:Y:S01]  /*6ba0*/  HADD2.F32 R109, -RZ, R111.H0_H0 ;  /* 0x2000006fff6d7230 */ /* 0x000fe20000004100 */
[----:B------:R-:W-:Y:S01]  /*6bb0*/  F2FP.SATFINITE.E5M2.F32.PACK_AB_MERGE_C R209, R27, R22, RZ ;  /* 0x000000161bd1723e */ /* 0x000fe200048060ff */
[----:B------:R-:W-:Y:S01]  /*6bc0*/  FFMA R26, R81, R107, R26 ;  /* 0x0000006b511a7223 */ /* 0x000fe2000000001a */
[C---:B------:R-:W-:Y:S01]  /*6bd0*/  FMUL R31, R78.reuse, R31 ;  /* 0x0000001f4e1f7220 */ /* 0x040fe20000400000 */
[--C-:B------:R-:W-:Y:S01]  /*6be0*/  HADD2.F32 R111, -RZ, R113.reuse.H0_H0 ;  /* 0x20000071ff6f7230 */ /* 0x100fe20000004100 */
[----:B------:R-:W-:Y:S01]  /*6bf0*/  F2FP.SATFINITE.E5M2.F32.PACK_AB_MERGE_C R209, R21, R20, R209 ;  /* 0x0000001415d1723e */ /* 0x000fe200048060d1 */
[----:B------:R-:W-:Y:S02]  /*6c00*/  HADD2.F32 R114, -RZ, R113.H1_H1 ;  /* 0x30000071ff727230 */ /* 0x000fe40000004100 */
[C---:B------:R-:W-:Y:S01]  /*6c10*/  FFMA R31, R81.reuse, R110, R31 ;  /* 0x0000006e511f7223 */ /* 0x040fe2000000001f */
[C---:B------:R-:W-:Y:S01]  /*6c20*/  FFMA R28, R81.reuse, R109, R28 ;  /* 0x0000006d511c7223 */ /* 0x040fe2000000001c */
[----:B------:R-:W-:Y:S01]  /*6c30*/  FFMA R29, R81, R112, R29 ;  /* 0x00000070511d7223 */ /* 0x000fe2000000001d */
[----:B------:R-:W-:Y:S02]  /*6c40*/  HADD2.F32 R113, -RZ, R115.H0_H0 ;  /* 0x20000073ff717230 */ /* 0x000fe40000004100 */
[C---:B------:R-:W-:Y:S01]  /*6c50*/  FMUL R30, R78.reuse, R34 ;  /* 0x000000224e1e7220 */ /* 0x040fe20000400000 */
[----:B------:R-:W-:Y:S01]  /*6c60*/  F2FP.F16.E5M2.UNPACK_B R143, R163 ;  /* 0x000000a3ff8f723e */ /* 0x000fe200020004ff */
[C---:B------:R-:W-:Y:S01]  /*6c70*/  FMUL R35, R78.reuse, R35 ;  /* 0x000000234e237220 */ /* 0x040fe20000400000 */
[----:B------:R-:W-:Y:S01]  /*6c80*/  HADD2.F32 R115, -RZ, R117.H0_H0 ;  /* 0x20000075ff737230 */ /* 0x000fe20000004100 */
[----:B------:R-:W-:Y:S01]  /*6c90*/  F2FP.SATFINITE.E5M2.F32.PACK_AB_MERGE_C R210, R31, R26, RZ ;  /* 0x0000001a1fd2723e */ /* 0x000fe200048060ff */
[C---:B------:R-:W-:Y:S01]  /*6ca0*/  FFMA R30, R81.reuse, R111, R30 ;  /* 0x0000006f511e7223 */ /* 0x040fe2000000001e */
[C---:B------:R-:W-:Y:S01]  /*6cb0*/  FFMA R35, R81.reuse, R114, R35 ;  /* 0x0000007251237223 */ /* 0x040fe20000000023 */
[C---:B------:R-:W-:Y:S01]  /*6cc0*/  FFMA R32, R81.reuse, R113, R32 ;  /* 0x0000007151207223 */ /* 0x040fe20000000020 */
[----:B------:R-:W-:Y:S01]  /*6cd0*/  F2FP.F16.E5M2.UNPACK_B R145, R163.H1 ;  /* 0x000000a3ff91723e */ /* 0x000fe200030004ff */
[----:B------:R-:W-:Y:S01]  /*6ce0*/  FFMA R33, R81, R116, R33 ;  /* 0x0000007451217223 */ /* 0x000fe20000000021 */
[----:B------:R-:W-:Y:S01]  /*6cf0*/  F2FP.SATFINITE.E5M2.F32.PACK_AB_MERGE_C R210, R25, R24, R210 ;  /* 0x0000001819d2723e */ /* 0x000fe200048060d2 */
[----:B------:R-:W-:Y:S01]  /*6d00*/  HADD2.F32 R144, -RZ, R143.H1_H1 ;  /* 0x3000008fff907230 */ /* 0x000fe20000004100 */
[----:B------:R-:W-:Y:S01]  /*6d10*/  F2FP.SATFINITE.E5M2.F32.PACK_AB_MERGE_C R211, R35, R30, RZ ;  /* 0x0000001e23d3723e */ /* 0x000fe200048060ff */
[----:B------:R-:W-:Y:S02]  /*6d20*/  HADD2.F32 R118, -RZ, R117.H1_H1 ;  /* 0x30000075ff767230 */ /* 0x000fe40000004100 */
[C---:B------:R-:W-:Y:S01]  /*6d30*/  FMUL R34, R78.reuse, R38 ;  /* 0x000000264e227220 */ /* 0x040fe20000400000 */
[----:B------:R-:W-:Y:S01]  /*6d40*/  HADD2.F32 R117, -RZ, R119.H0_H0 ;  /* 0x20000077ff757230 */ /* 0x000fe20000004100 */
[----:B------:R-:W-:Y:S01]  /*6d50*/  F2FP.SATFINITE.E5M2.F32.PACK_AB_MERGE_C R211, R29, R28, R211 ;  /* 0x0000001c1dd3723e */ /* 0x000fe200048060d3 */
[C---:B------:R-:W-:Y:S01]  /*6d60*/  FMUL R39, R78.reuse, R39 ;  /* 0x000000274e277220 */ /* 0x040fe20000400000 */
[--C-:B------:R-:W-:Y:S02]  /*6d70*/  HADD2.F32 R119, -RZ, R121.reuse.H0_H0 ;  /* 0x20000079ff777230 */ /* 0x100fe40000004100 */
[C---:B------:R-:W-:Y:S01]  /*6d80*/  FFMA R34, R81.reuse, R115, R34 ;  /* 0x0000007351227223 */ /* 0x040fe20000000022 */
[----:B------:R-:W-:Y:S01]  /*6d90*/  HADD2.F32 R122, -RZ, R121.H1_H1 ;  /* 0x30000079ff7a7230 */ /* 0x000fe20000004100 */
[----:B------:R1:W-:Y:S01]  /*6da0*/  STS.128 [R192+0x8010], R208 ;  /* 0x008010d0c0007388 */ /* 0x0003e20000000c00 */
[----:B------:R-:W-:Y:S02]  /*6db0*/  HADD2.F32 R121, -RZ, R123.H0_H0 ;  /* 0x2000007bff797230 */ /* 0x000fe40000004100 */
[C---:B------:R-:W-:Y:S01]  /*6dc0*/  FFMA R39, R81.reuse, R118, R39 ;  /* 0x0000007651277223 */ /* 0x040fe20000000027 */
[C---:B------:R-:W-:Y:S01]  /*6dd0*/  FFMA R36, R81.reuse, R117, R36 ;  /* 0x0000007551247223 */ /* 0x040fe20000000024 */
[----:B------:R-:W-:Y:S01]  /*6de0*/  FFMA R37, R81, R120, R37 ;  /* 0x0000007851257223 */ /* 0x000fe20000000025 */
[C---:B------:R-:W-:Y:S01]  /*6df0*/  FMUL R38, R78.reuse, R42 ;  /* 0x0000002a4e267220 */ /* 0x040fe20000400000 */
[----:B------:R-:W-:Y:S01]  /*6e00*/  ISETP.NE.AND P0, PT, R189, RZ, PT ;  /* 0x000000ffbd00720c */ /* 0x000fe20003f05270 */
[C---:B------:R-:W-:Y:S01]  /*6e10*/  FMUL R43, R78.reuse, R43 ;  /* 0x0000002b4e2b7220 */ /* 0x040fe20000400000 */
[--C-:B------:R-:W-:Y:S01]  /*6e20*/  HADD2.F32 R123, -RZ, R125.reuse.H0_H0 ;  /* 0x2000007dff7b7230 */ /* 0x100fe20000004100 */
[----:B------:R-:W-:Y:S01]  /*6e30*/  F2FP.SATFINITE.E5M2.F32.PACK_AB_MERGE_C R212, R39, R34, RZ ;  /* 0x0000002227d4723e */ /* 0x000fe200048060ff */
[C---:B------:R-:W-:Y:S01]  /*6e40*/  FFMA R38, R81.reuse, R119, R38 ;  /* 0x0000007751267223 */ /* 0x040fe20000000026 */
[C---:B------:R-:W-:Y:S01]  /*6e50*/  FFMA R43, R81.reuse, R122, R43 ;  /* 0x0000007a512b7223 */ /* 0x040fe2000000002b */
[----:B------:R-:W-:Y:S01]  /*6e60*/  FFMA R40, R81, R121, R40 ;  /* 0x0000007951287223 */ /* 0x000fe20000000028 */
[----:B------:R-:W-:Y:S01]  /*6e70*/  F2FP.SATFINITE.E5M2.F32.PACK_AB_MERGE_C R212, R33, R32, R212 ;  /* 0x0000002021d4723e */ /* 0x000fe200048060d4 */
[----:B------:R-:W-:Y:S01]  /*6e80*/  FFMA R41, R81, R124, R41 ;  /* 0x0000007c51297223 */ /* 0x000fe20000000029 */
[----:B------:R-:W-:Y:S01]  /*6e90*/  HADD2.F32 R126, -RZ, R125.H1_H1 ;  /* 0x3000007dff7e7230 */ /* 0x000fe20000004100 */
[----:B------:R-:W-:Y:S01]  /*6ea0*/  F2FP.SATFINITE.E5M2.F32.PACK_AB_MERGE_C R213, R43, R38, RZ ;  /* 0x000000262bd5723e */ /* 0x000fe200048060ff */
[----:B------:R-:W-:Y:S02]  /*6eb0*/  HADD2.F32 R125, -RZ, R127.H0_H0 ;  /* 0x2000007fff7d7230 */ /* 0x000fe40000004100 */
[C---:B------:R-:W-:Y:S01]  /*6ec0*/  FMUL R42, R78.reuse, R46 ;  /* 0x0000002e4e2a7220 */ /* 0x040fe20000400000 */
[----:B------:R-:W-:Y:S01]  /*6ed0*/  FMUL R47, R78, R47 ;  /* 0x0000002f4e2f7220 */ /* 0x000fe20000400000 */
[--C-:B------:R-:W-:Y:S01]  /*6ee0*/  HADD2.F32 R127, -RZ, R129.reuse.H0_H0 ;  /* 0x20000081ff7f7230 */ /* 0x100fe20000004100 */
[----:B------:R-:W-:Y:S01]  /*6ef0*/  F2FP.SATFINITE.E5M2.F32.PACK_AB_MERGE_C R213, R37, R36, R213 ;  /* 0x0000002425d5723e */ /* 0x000fe200048060d5 */
[C---:B------:R-:W-:Y:S01]  /*6f00*/  FFMA R42, R81.reuse, R123, R42 ;  /* 0x0000007b512a7223 */ /* 0x040fe2000000002a */
[C---:B------:R-:W-:Y:S01]  /*6f10*/  FFMA R47, R81.reuse, R126, R47 ;  /* 0x0000007e512f7223 */ /* 0x040fe2000000002f */
[C---:B------:R-:W-:Y:S01]  /*6f20*/  FFMA R44, R81.reuse, R125, R44 ;  /* 0x0000007d512c7223 */ /* 0x040fe2000000002c */
[----:B------:R-:W-:Y:S01]  /*6f30*/  ISETP.NE.AND P6, PT, R198, RZ, PT ;  /* 0x000000ffc600720c */ /* 0x000fe20003fc5270 */
[----:B------:R-:W-:Y:S01]  /*6f40*/  FFMA R45, R81, R128, R45 ;  /* 0x00000080512d7223 */ /* 0x000fe2000000002d */
[----:B------:R-:W-:Y:S01]  /*6f50*/  HADD2.F32 R130, -RZ, R129.H1_H1 ;  /* 0x30000081ff827230 */ /* 0x000fe20000004100 */
[----:B------:R-:W-:Y:S01]  /*6f60*/  F2FP.SATFINITE.E5M2.F32.PACK_AB_MERGE_C R214, R47, R42, RZ ;  /* 0x0000002a2fd6723e */ /* 0x000fe200048060ff */
[----:B------:R-:W-:Y:S02]  /*6f70*/  HADD2.F32 R129, -RZ, R131.H0_H0 ;  /* 0x20000083ff817230 */ /* 0x000fe40000004100 */
[C---:B------:R-:W-:Y:S01]  /*6f80*/  FMUL R46, R78.reuse, R50 ;  /* 0x000000324e2e7220 */ /* 0x040fe20000400000 */
[C---:B------:R-:W-:Y:S01]  /*6f90*/  FMUL R51, R78.reuse, R51 ;  /* 0x000000334e337220 */ /* 0x040fe20000400000 */
[--C-:B------:R-:W-:Y:S02]  /*6fa0*/  HADD2.F32 R131, -RZ, R133.reuse.H0_H0 ;  /* 0x20000085ff837230 */ /* 0x100fe40000004100 */
[C---:B------:R-:W-:Y:S01]  /*6fb0*/  FMUL R50, R78.reuse, R54 ;  /* 0x000000364e327220 */ /* 0x040fe20000400000 */
[C---:B------:R-:W-:Y:S01]  /*6fc0*/  FFMA R46, R81.reuse, R127, R46 ;  /* 0x0000007f512e7223 */ /* 0x040fe2000000002e */
[----:B------:R-:W-:Y:S02]  /*6fd0*/  HADD2.F32 R134, -RZ, R133.H1_H1 ;  /* 0x30000085ff867230 */ /* 0x000fe40000004100 */
[C---:B------:R-:W-:Y:S01]  /*6fe0*/  FFMA R51, R81.reuse, R130, R51 ;  /* 0x0000008251337223 */ /* 0x040fe20000000033 */
[----:B------:R-:W-:Y:S02]  /*6ff0*/  HADD2.F32 R133, -RZ, R135.H0_H0 ;  /* 0x20000087ff857230 */ /* 0x000fe40000004100 */
[C---:B------:R-:W-:Y:S01]  /*7000*/  FMUL R55, R78.reuse, R55 ;  /* 0x000000374e377220 */ /* 0x040fe20000400000 */
[C---:B------:R-:W-:Y:S01]  /*7010*/  FFMA R48, R81.reuse, R129, R48 ;  /* 0x0000008151307223 */ /* 0x040fe20000000030 */
[C---:B------:R-:W-:Y:S01]  /*7020*/  FFMA R49, R81.reuse, R132, R49 ;  /* 0x0000008451317223 */ /* 0x040fe20000000031 */
[--C-:B------:R-:W-:Y:S02]  /*7030*/  HADD2.F32 R135, -RZ, R137.reuse.H0_H0 ;  /* 0x20000089ff877230 */ /* 0x100fe40000004100 */
[C---:B------:R-:W-:Y:S01]  /*7040*/  FFMA R50, R81.reuse, R131, R50 ;  /* 0x0000008351327223 */ /* 0x040fe20000000032 */
[----:B------:R-:W-:Y:S02]  /*7050*/  HADD2.F32 R138, -RZ, R137.H1_H1 ;  /* 0x30000089ff8a7230 */ /* 0x000fe40000004100 */
[C---:B------:R-:W-:Y:S01]  /*7060*/  FMUL R54, R78.reuse, R58 ;  /* 0x0000003a4e367220 */ /* 0x040fe20000400000 */
[----:B------:R-:W-:Y:S02]  /*7070*/  HADD2.F32 R137, -RZ, R139.H0_H0 ;  /* 0x2000008bff897230 */ /* 0x000fe40000004100 */
[C---:B------:R-:W-:Y:S01]  /*7080*/  FFMA R55, R81.reuse, R134, R55 ;  /* 0x0000008651377223 */ /* 0x040fe20000000037 */
        /* <DEDUP_REMOVED lines=16> */
[----:B------:R-:W-:Y:S01]  /*7190*/  FFMA R63, R81, R142, R63 ;  /* 0x0000008e513f7223 */ /* 0x000fe2000000003f */
[----:B------:R-:W-:Y:S01]  /*71a0*/  FMUL R67, R78, R67 ;  /* 0x000000434e437220 */ /* 0x000fe20000400000 */
[----:B------:R-:W-:Y:S01]  /*71b0*/  F2FP.SATFINITE.E5M2.F32.PACK_AB_MERGE_C R215, R51, R46, RZ ;  /* 0x0000002e33d7723e */ /* 0x000fe200048060ff */
[C---:B------:R-:W-:Y:S01]  /*71c0*/  FFMA R60, R81.reuse, R141, R60 ;  /* 0x0000008d513c7223 */ /* 0x040fe2000000003c */
[C---:B------:R-:W-:Y:S01]  /*71d0*/  FFMA R61, R81.reuse, R144, R61 ;  /* 0x00000090513d7223 */ /* 0x040fe2000000003d */
[C---:B------:R-:W-:Y:S01]  /*71e0*/  FFMA R62, R81.reuse, R143, R62 ;  /* 0x0000008f513e7223 */ /* 0x040fe2000000003e */
[----:B------:R-:W-:Y:S01]  /*71f0*/  FFMA R67, R81, R146, R67 ;  /* 0x0000009251437223 */ /* 0x000fe20000000043 */
[----:B------:R-:W-:Y:S02]  /*7200*/  F2FP.SATFINITE.E5M2.F32.PACK_AB_MERGE_C R214, R41, R40, R214 ;  /* 0x0000002829d6723e */ /* 0x000fe400048060d6 */
[----:B------:R-:W-:Y:S02]  /*7210*/  F2FP.SATFINITE.E5M2.F32.PACK_AB_MERGE_C R215, R45, R44, R215 ;  /* 0x0000002c2dd7723e */ /* 0x000fe400048060d7 */
[----:B------:R-:W-:Y:S02]  /*7220*/  F2FP.SATFINITE.E5M2.F32.PACK_AB_MERGE_C R216, R55, R50, RZ ;  /* 0x0000003237d8723e */ /* 0x000fe400048060ff */
[----:B------:R-:W-:Y:S01]  /*7230*/  F2FP.SATFINITE.E5M2.F32.PACK_AB_MERGE_C R217, R59, R54, RZ ;  /* 0x000000363bd9723e */ /* 0x000fe200048060ff */
[----:B------:R1:W-:Y:S01]  /*7240*/  STS.128 [R195+0x8020], R212 ;  /* 0x008020d4c3007388 */ /* 0x0003e20000000c00 */
[----:B------:R-:W-:Y:S02]  /*7250*/  F2FP.SATFINITE.E5M2.F32.PACK_AB_MERGE_C R218, R63, R58, RZ ;  /* 0x0000003a3fda723e */ /* 0x000fe400048060ff */
[----:B------:R-:W-:Y:S02]  /*7260*/  F2FP.SATFINITE.E5M2.F32.PACK_AB_MERGE_C R219, R67, R62, RZ ;  /* 0x0000003e43db723e */ /* 0x000fe400048060ff */
[----:B------:R-:W-:Y:S02]  /*7270*/  F2FP.SATFINITE.E5M2.F32.PACK_AB_MERGE_C R216, R49, R48, R216 ;  /* 0x0000003031d8723e */ /* 0x000fe400048060d8 */
[----:B------:R-:W-:Y:S02]  /*7280*/  F2FP.SATFINITE.E5M2.F32.PACK_AB_MERGE_C R217, R53, R52, R217 ;  /* 0x0000003435d9723e */ /* 0x000fe400048060d9 */
[----:B------:R-:W-:Y:S02]  /*7290*/  F2FP.SATFINITE.E5M2.F32.PACK_AB_MERGE_C R218, R57, R56, R218 ;  /* 0x0000003839da723e */ /* 0x000fe400048060da */
[----:B------:R-:W-:Y:S02]  /*72a0*/  F2FP.SATFINITE.E5M2.F32.PACK_AB_MERGE_C R219, R61, R60, R219 ;  /* 0x0000003c3ddb723e */ /* 0x000fe400048060db */
[----:B------:R-:W-:Y:S02]  /*72b0*/  LEA R204, R181, UR49, 0x3 ;  /* 0x00000031b5cc7c11 */ /* 0x000fe4000f8e18ff */
[----:B------:R-:W-:Y:S01]  /*72c0*/  @P6 SHF.L.U32 R221, R180, 0x1f, RZ ;  /* 0x0000001fb4dd6819 */ /* 0x000fe200000006ff */
[----:B------:R1:W-:Y:S01]  /*72d0*/  STS.128 [R194+0x8010], R216 ;  /* 0x008010d8c2007388 */ /* 0x0003e20000000c00 */
[----:B------:R-:W-:Y:S01]  /*72e0*/  @!PT LDS RZ, [RZ] ;  /* 0x00000000fffff984 */ /* 0x000fe20000000800 */
[----:B------:R-:W-:Y:S01]  /*72f0*/  @!PT LDS RZ, [RZ] ;  /* 0x00000000fffff984 */ /* 0x000fe20000000800 */
[----:B------:R-:W-:Y:S01]  /*7300*/  @!PT LDS RZ, [RZ] ;  /* 0x00000000fffff984 */ /* 0x000fe20000000800 */
[----:B------:R-:W-:Y:S01]  /*7310*/  @!PT LDS RZ, [RZ] ;  /* 0x00000000fffff984 */ /* 0x000fe20000000800 */
[----:B------:R2:W-:Y:S07]  /*7320*/  MEMBAR.ALL.CTA ;  /* 0x0000000000007992 */ /* 0x0005ee0000008000 */
[----:B--2---:R-:W2:Y:S02]  /*7330*/  FENCE.VIEW.ASYNC.S ;  /* 0x00000000000073c6 */ /* 0x004ea40000000000 */
[----:B--2---:R-:W-:Y:S06]  /*7340*/  BAR.SYNC.DEFER_BLOCKING 0x1, 0x80 ;  /* 0x0042000000007b1d */ /* 0x004fec0000010000 */
[----:B------:R-:W-:Y:S05]  /*7350*/  @P0 BRA `(.L_x_109) ;  /* 0x0000000000280947 */ /* 0x000fea0003800000 */
[----:B------:R-:W-:Y:S02]  /*7360*/  UIADD3 UR4, UPT, UPT, UR49, 0x8200, URZ ;  /* 0x0000820031047890 */ /* 0x000fe4000fffe0ff */
[----:B------:R-:W-:Y:S01]  /*7370*/  UIADD3 UR6, UP0, UPT, UR52, 0x680, URZ ;  /* 0x0000068034067890 */ /* 0x000fe2000ff1e0ff */
[----:B------:R-:W-:Y:S03]  /*7380*/  UMOV UR43, UR36 ;  /* 0x00000024002b7c82 */ /* 0x000fe60008000000 */
[----:B------:R-:W-:Y:S01]  /*7390*/  MOV R188, UR4 ;  /* 0x0000000400bc7c02 */ /* 0x000fe20008000f00 */
[----:B------:R-:W-:Y:S03]  /*73a0*/  UIADD3.X UR7, UPT, UPT, URZ, UR53, URZ, UP0, !UPT ;  /* 0x00000035ff077290 */ /* 0x000fe600087fe4ff */
[----:B------:R-:W-:Y:S11]  /*73b0*/  R2UR UR40, R188 ;  /* 0x00000000bc2872ca */ /* 0x000ff600000e0000 */
[----:B------:R-:W-:Y:S02]  /*73c0*/  @!UPT UIADD3 URZ, UPT, UPT, URZ, URZ, URZ ;  /* 0x000000fffffff290 */ /* 0x000fe4000fffe0ff */
[----:B------:R2:W-:Y:S01]  /*73d0*/  UTMASTG.3D [UR40], [UR6] ;  /* 0x00000028060073b5 */ /* 0x0005e20008010000 */
[----:B------:R0:W-:Y:S01]  /*73e0*/  UTMACMDFLUSH ;  /* 0x00000000000079b7 */ /* 0x0001e20000000000 */
[----:B--2---:R-:W-:Y:S04]  /*73f0*/  DEPBAR.LE SB0, 0x1 ;  /* 0x000080400000791a */ /* 0x004fe80000000000 */
.L_x_109:
[----:B------:R-:W-:Y:S05]  /*7400*/  BSYNC.RECONVERGENT B0 ;  /* 0x0000000000007941 */ /* 0x000fea0003800200 */
.L_x_108:
[----:B------:R-:W-:Y:S06]  /*7410*/  BAR.SYNC.DEFER_BLOCKING 0x1, 0x80 ;  /* 0x0042000000007b1d */ /* 0x000fec0000010000 */
[----:B------:R-:W2:Y:S01]  /*7420*/  @P6 SYNCS.PHASECHK.TRANS64.TRYWAIT P0, [R204+URZ+0xe0], R221 ;  /* 0x0000e0ddcc0065a7 */ /* 0x000ea200080011ff */
[----:B------:R-:W-:Y:S01]  /*7430*/  BSSY B1, `(.L_x_110) ;  /* 0x0000023000017945 */ /* 0x000fe20003800000 */
[----:B--2---:R-:W-:Y:S03]  /*7440*/  @P6 SEL R196, RZ, 0x1, !P0 ;  /* 0x00000001ffc46807 */ /* 0x004fe60004000000 */
[----:B------:R-:W-:Y:S05]  /*7450*/  @!P6 BRA `(.L_x_111) ;  /* 0x000000000080e947 */ /* 0x000fea0003800000 */
[----:B------:R-:W-:Y:S01]  /*7460*/  ISETP.NE.AND P1, PT, R197, RZ, PT ;  /* 0x000000ffc500720c */ /* 0x000fe20003f25270 */
[----:B------:R-:W-:Y:S01]  /*7470*/  BSSY B0, `(.L_x_112) ;  /* 0x000000a000007945 */ /* 0x000fe20003800000 */
[----:B------:R-:W-:Y:S11]  /*7480*/  ISETP.NE.AND P0, PT, R196, RZ, PT ;  /* 0x000000ffc400720c */ /* 0x000ff60003f05270 */
[----:B------:R-:W-:Y:S04]  /*7490*/  @P1 IMAD R0, R181, 0x2000, R186 ;  /* 0x00002000b5001824 */ /* 0x000fe800078e02ba */
[C---:B------:R-:W-:Y:S01]  /*74a0*/  @P1 IMAD.IADD R6, R0.reuse, 0x1, R199 ;  /* 0x0000000100061824 */ /* 0x040fe200078e02c7 */
[----:B------:R-:W-:Y:S03]  /*74b0*/  @P1 IADD3 R4, PT, PT, R0, R207, RZ ;  /* 0x000000cf00041210 */ /* 0x000fe60007ffe0ff */
[----:B------:R-:W-:Y:S01]  /*74c0*/  @P1 IMAD.IADD R2, R205, 0x1, R6 ;  /* 0x00000001cd021824 */ /* 0x000fe200078e0206 */
[----:B------:R-:W-:Y:S06]  /*74d0*/  @P0 BRA `(.L_x_113) ;  /* 0x00000000000c0947 */ /* 0x000fec0003800000 */
[----:B------:R-:W-:Y:S04]  /*74e0*/  SHF.L.U32 R3, R180, 0x1f, RZ ;  /* 0x0000001fb4037819 */ /* 0x000fe800000006ff */
[----:B------:R-:W2:Y:S02]  /*74f0*/  SYNCS.PHASECHK.TRANS64.TRYWAIT P0, [R204+URZ+0xe0], R3 ;  /* 0x0000e003cc0075a7 */ /* 0x000ea400080011ff */
[----:B--2---:R-:W-:Y:S05]  /*7500*/  @!P0 BRA `(.L_x_114) ;  /* 0x0000004c00bc8947 */ /* 0x004fea0003800000 */
.L_x_113:
[----:B------:R-:W-:Y:S05]  /*7510*/  BSYNC B0 ;  /* 0x0000000000007941 */ /* 0x000fea0003800000 */
.L_x_112:
[----:B------:R-:W-:Y:S01]  /*7520*/  ISETP.NE.AND P0, PT, R197, RZ, PT ;  /* 0x000000ffc500720c */ /* 0x000fe20003f05270 */
[----:B--2---:R-:W-:Y:S02]  /*7530*/  VIADD R204, R204, 0x100 ;  /* 0x00000100cccc7836 */ /* 0x004fe40000000000 */
[----:B------:R-:W-:Y:S02]  /*7540*/  IMAD.U32 R3, RZ, RZ, UR37 ;  /* 0x00000025ff037e24 */ /* 0x000fe4000f8e00ff */
[----:B------:R-:W-:Y:S03]  /*7550*/  VIADD R181, R181, 0x1 ;  /* 0x00000001b5b57836 */ /* 0x000fe60000000000 */
[----:B------:R-:W-:Y:S05]  /*7560*/  PRMT R3, R3, 0x654, R204 ;  /* 0x0000065403037816 */ /* 0x000fea00000000cc */
[----:B------:R2:W3:Y:S04]  /*7570*/  @P0 LDS.128 R148, [R0] ;  /* 0x0000000000940984 */ /* 0x0004e80000000c00 */
[----:B------:R2:W4:Y:S04]  /*7580*/  @P0 LDS.128 R156, [R4+0x20] ;  /* 0x00002000049c0984 */ /* 0x0005280000000c00 */
        /* <DEDUP_REMOVED lines=9> */
[----:B------:R-:W-:Y:S01]  /*7620*/  SEL R181, R181, RZ, P0 ;  /* 0x000000ffb5b57207 */ /* 0x000fe20000000000 */
[----:B-----5:R5:W-:Y:S02]  /*7630*/  SYNCS.ARRIVE.TRANS64.RED.A1T0 RZ, [R3+URZ], RZ ;  /* 0x000000ff03ff79a7 */ /* 0x020be400081004ff */
[----:B-----5:R-:W-:Y:S04]  /*7640*/  SEL R3, RZ, 0x1, P0 ;  /* 0x00000001ff037807 */ /* 0x020fe80000000000 */
[----:B--234-:R-:W-:Y:S02]  /*7650*/  LOP3.LUT R180, R180, R3, RZ, 0x3c, !PT ;  /* 0x00000003b4b47212 */ /* 0x01cfe400078e3cff */
.L_x_111:
[----:B------:R-:W-:Y:S05]  /*7660*/  BSYNC B1 ;  /* 0x0000000000017941 */ /* 0x000fea0003800000 */
.L_x_110:
[----:B------:R-:W-:Y:S01]  /*7670*/  VIADD R0, R80, 0x40 ;  /* 0x0000004050007836 */ /* 0x000fe20000000000 */
[----:B------:R-:W-:Y:S04]  /*7680*/  BSSY.RECONVERGENT B6, `(.L_x_115) ;  /* 0x0000015000067945 */ /* 0x000fe80003800200 */
[----:B------:R-:W-:Y:S04]  /*7690*/  SHF.R.U32.HI R0, RZ, 0x15, R0 ;  /* 0x00000015ff007819 */ /* 0x000fe80000011600 */
[----:B------:R-:W-:Y:S11]  /*76a0*/  LOP3.LUT P0, RZ, R0, 0x3, R173, 0x48, !PT ;  /* 0x0000000300ff7812 */ /* 0x000ff600078048ad */
[----:B------:R-:W-:Y:S02]  /*76b0*/  @!UPT UIADD3 URZ, UPT, UPT, URZ, URZ, URZ ;  /* 0x000000fffffff290 */ /* 0x000fe4000fffe0ff */
[----:B------:R-:W-:Y:S05]  /*76c0*/  @!P0 BRA `(.L_x_116) ;  /* 0x0000000000408947 */ /* 0x000fea0003800000 */
[----:B------:R-:W2:Y:S01]  /*76d0*/  LDCU.64 UR8, c[0x4][0x78] ;  /* 0x01000f00ff0877ac */ /* 0x000ea20008000a00 */
[----:B------:R-:W-:Y:S01]  /*76e0*/  MOV R3, 0x0 ;  /* 0x0000000000037802 */ /* 0x000fe20000000f00 */
[----:B------:R-:W-:Y:S02]  /*76f0*/  HFMA2 R12, -RZ, RZ, 0, 5.9604644775390625e-08 ;  /* 0x00000001ff0c7431 */ /* 0x000fe400000001ff */
[----:B------:R-:W-:Y:S02]  /*7700*/  IMAD.MOV.U32 R8, RZ, RZ, 0x192 ;  /* 0x00000192ff087424 */ /* 0x000fe400078e00ff */
[----:B------:R-:W-:Y:S01]  /*7710*/  IMAD.MOV.U32 R13, RZ, RZ, RZ ;  /* 0x000000ffff0d7224 */ /* 0x000fe200078e00ff */
[----:B------:R-:W3:Y:S01]  /*7720*/  LDCU.64 UR6, c[0x4][0x80] ;  /* 0x01001000ff0677ac */ /* 0x000ee20008000a00 */
[----:B------:R-:W4:Y:S01]  /*7730*/  LDC.64 R2, c[0x4][R3] ;  /* 0x0100000003027b82 */ /* 0x000f220000000a00 */
[----:B------:R-:W5:Y:S01]  /*7740*/  LDCU.64 UR4, c[0x4][0x18] ;  /* 0x01000300ff0477ac */ /* 0x000f620008000a00 */
[----:B--2---:R-:W-:Y:S01]  /*7750*/  MOV R5, UR9 ;  /* 0x0000000900057c02 */ /* 0x004fe20008000f00 */
[----:B------:R-:W-:Y:S01]  /*7760*/  IMAD.U32 R4, RZ, RZ, UR8 ;  /* 0x00000008ff047e24 */ /* 0x000fe2000f8e00ff */
[----:B---3--:R-:W-:Y:S01]  /*7770*/  MOV R7, UR7 ;  /* 0x0000000700077c02 */ /* 0x008fe20008000f00 */
[----:B------:R-:W-:Y:S01]  /*7780*/  IMAD.U32 R6, RZ, RZ, UR6 ;  /* 0x00000006ff067e24 */ /* 0x000fe2000f8e00ff */
[----:B-----5:R-:W-:Y:S01]  /*7790*/  MOV R11, UR5 ;  /* 0x00000005000b7c02 */ /* 0x020fe20008000f00 */
[----:B------:R-:W-:Y:S02]  /*77a0*/  IMAD.U32 R10, RZ, RZ, UR4 ;  /* 0x00000004ff0a7e24 */ /* 0x000fe4000f8e00ff */
[----:B------:R-:W-:Y:S07]  /*77b0*/  LEPC R20, `(.L_x_116) ;  /* 0x000000001014794e */ /* 0x000fee0000000000 */
[----:B-1--4-:R-:W-:Y:S05]  /*77c0*/  CALL.ABS.NOINC R2 ;  /* 0x0000000002007343 */ /* 0x012fea0003c00000 */
.L_x_116:
[----:B------:R-:W-:Y:S05]  /*77d0*/  BSYNC.RECONVERGENT B6 ;  /* 0x0000000000067941 */ /* 0x000fea0003800200 */
.L_x_115:
[----:B------:R-:W-:Y:S01]  /*77e0*/  F2FP.F16.E5M2.UNPACK_B R4, R149 ;  /* 0x00000095ff04723e */ /* 0x000fe200020004ff */
[----:B------:R-:W-:Y:S05]  /*77f0*/  WARPSYNC.ALL ;  /* 0x0000000000007948 */ /* 0x000fea0003800000 */
[----:B------:R-:W-:Y:S01]  /*7800*/  R2UR UR4, R80 ;  /* 0x00000000500472ca */ /* 0x000fe200000e0000 */
[--C-:B------:R-:W-:Y:S01]  /*7810*/  HADD2.F32 R88, -RZ, R4.reuse.H0_H0 ;  /* 0x20000004ff587230 */ /* 0x100fe20000004100 */
[-C--:B------:R-:W-:Y:S01]  /*7820*/  F2FP.F16.E5M2.UNPACK_B R0, R148.reuse ;  /* 0x00000094ff00723e */ /* 0x080fe200020004ff */
[----:B------:R-:W-:Y:S01]  /*7830*/  HADD2.F32 R83, -RZ, R4.H1_H1 ;  /* 0x30000004ff537230 */ /* 0x000fe20000004100 */
[----:B------:R-:W-:Y:S01]  /*7840*/  F2FP.F16.E5M2.UNPACK_B R4, R151 ;  /* 0x00000097ff04723e */ /* 0x000fe200020004ff */
[----:B------:R-:W-:Y:S01]  /*7850*/  BSSY.RECONVERGENT B0, `(.L_x_117) ;  /* 0x0000116000007945 */ /* 0x000fe20003800200 */
[----:B------:R-:W-:Y:S01]  /*7860*/  F2FP.F16.E5M2.UNPACK_B R3, R148.H1 ;  /* 0x00000094ff03723e */ /* 0x000fe200030004ff */
[--C-:B------:R-:W-:Y:S01]  /*7870*/  HADD2.F32 R2, -RZ, R0.reuse.H0_H0 ;  /* 0x20000000ff027230 */ /* 0x100fe20000004100 */
[----:B-1----:R-:W-:Y:S01]  /*7880*/  F2FP.F16.E5M2.UNPACK_B R135, R162 ;  /* 0x000000a2ff87723e */ /* 0x002fe200020004ff */
[----:B------:R-:W-:Y:S01]  /*7890*/  HADD2.F32 R82, -RZ, R0.H1_H1 ;  /* 0x30000000ff527230 */ /* 0x000fe20000004100 */
[----:B------:R-:W-:Y:S01]  /*78a0*/  F2FP.F16.E5M2.UNPACK_B R0, R149.H1 ;  /* 0x00000095ff00723e */ /* 0x000fe200030004ff */
[--C-:B------:R-:W-:Y:S01]  /*78b0*/  HADD2.F32 R84, -RZ, R3.reuse.H0_H0 ;  /* 0x20000003ff547230 */ /* 0x100fe20000004100 */
[----:B------:R-:W-:Y:S01]  /*78c0*/  F2FP.F16.E5M2.UNPACK_B R125, R159.H1 ;  /* 0x0000009fff7d723e */ /* 0x000fe200030004ff */
[----:B------:R-:W-:Y:S01]  /*78d0*/  HADD2.F32 R86, -RZ, R3.H1_H1 ;  /* 0x30000003ff567230 */ /* 0x000fe20000004100 */
[-C--:B------:R-:W-:Y:S01]  /*78e0*/  F2FP.F16.E5M2.UNPACK_B R3, R150.reuse ;  /* 0x00000096ff03723e */ /* 0x080fe200020004ff */
[--C-:B------:R-:W-:Y:S01]  /*78f0*/  HADD2.F32 R90, -RZ, R0.reuse.H0_H0 ;  /* 0x20000000ff5a7230 */ /* 0x100fe20000004100 */
[----:B------:R-:W-:Y:S01]  /*7900*/  ISETP.NE.AND P0, PT, R189, RZ, PT ;  /* 0x000000ffbd00720c */ /* 0x000fe20003f05270 */
[----:B------:R-:W-:Y:S01]  /*7910*/  HADD2.F32 R85, -RZ, R0.H1_H1 ;  /* 0x30000000ff557230 */ /* 0x000fe20000004100 */
[----:B------:R-:W-:Y:S01]  /*7920*/  F2FP.F16.E5M2.UNPACK_B R0, R150.H1 ;  /* 0x00000096ff00723e */ /* 0x000fe200030004ff */
[--C-:B------:R-:W-:Y:S01]  /*7930*/  HADD2.F32 R92, -RZ, R3.reuse.H0_H0 ;  /* 0x20000003ff5c7230 */ /* 0x100fe20000004100 */
[----:B------:R-:W-:Y:S01]  /*7940*/  ISETP.NE.AND P6, PT, R198, RZ, PT ;  /* 0x000000ffc600720c */ /* 0x000fe20003fc5270 */
[----:B------:R-:W-:Y:S01]  /*7950*/  HADD2.F32 R87, -RZ, R3.H1_H1 ;  /* 0x30000003ff577230 */ /* 0x000fe20000004100 */
[----:B------:R-:W-:Y:S01]  /*7960*/  F2FP.F16.E5M2.UNPACK_B R3, R151.H1 ;  /* 0x00000097ff03723e */ /* 0x000fe200030004ff */
[--C-:B------:R-:W-:Y:S02]  /*7970*/  HADD2.F32 R94, -RZ, R0.reuse.H0_H0 ;  /* 0x20000000ff5e7230 */ /* 0x100fe40000004100 */
[----:B------:R-:W-:Y:S01]  /*7980*/  HADD2.F32 R89, -RZ, R0.H1_H1 ;  /* 0x30000000ff597230 */ /* 0x000fe20000004100 */
[-C--:B------:R-:W-:Y:S01]  /*7990*/  F2FP.F16.E5M2.UNPACK_B R0, R152.reuse ;  /* 0x00000098ff00723e */ /* 0x080fe200020004ff */
[--C-:B------:R-:W-:Y:S02]  /*79a0*/  HADD2.F32 R96, -RZ, R4.reuse.H0_H0 ;  /* 0x20000004ff607230 */ /* 0x100fe40000004100 */
[----:B------:R-:W-:Y:S01]  /*79b0*/  HADD2.F32 R91, -RZ, R4.H1_H1 ;  /* 0x30000004ff5b7230 */ /* 0x000fe20000004100 */
[-C--:B------:R-:W-:Y:S01]  /*79c0*/  F2FP.F16.E5M2.UNPACK_B R4, R153.reuse ;  /* 0x00000099ff04723e */ /* 0x080fe200020004ff */
[--C-:B------:R-:W-:Y:S02]  /*79d0*/  HADD2.F32 R100, -RZ, R0.reuse.H0_H0 ;  /* 0x20000000ff647230 */ /* 0x100fe40000004100 */
[----:B------:R-:W-:Y:S01]  /*79e0*/  HADD2.F32 R95, -RZ, R0.H1_H1 ;  /* 0x30000000ff5f7230 */ /* 0x000fe20000004100 */
[----:B------:R-:W-:Y:S01]  /*79f0*/  F2FP.F16.E5M2.UNPACK_B R0, R153.H1 ;  /* 0x00000099ff00723e */ /* 0x000fe200030004ff */
[--C-:B------:R-:W-:Y:S02]  /*7a00*/  HADD2.F32 R98, -RZ, R3.reuse.H0_H0 ;  /* 0x20000003ff627230 */ /* 0x100fe40000004100 */
[----:B------:R-:W-:Y:S01]  /*7a10*/  HADD2.F32 R93, -RZ, R3.H1_H1 ;  /* 0x30000003ff5d7230 */ /* 0x000fe20000004100 */
[----:B------:R-:W-:Y:S01]  /*7a20*/  F2FP.F16.E5M2.UNPACK_B R3, R152.H1 ;  /* 0x00000098ff03723e */ /* 0x000fe200030004ff */
[--C-:B------:R-:W-:Y:S02]  /*7a30*/  HADD2.F32 R106, -RZ, R0.reuse.H0_H0 ;  /* 0x20000000ff6a7230 */ /* 0x100fe40000004100 */
[----:B------:R-:W-:Y:S01]  /*7a40*/  HADD2.F32 R101, -RZ, R0.H1_H1 ;  /* 0x30000000ff657230 */ /* 0x000fe20000004100 */
[-C--:B------:R-:W-:Y:S01]  /*7a50*/  F2FP.F16.E5M2.UNPACK_B R0, R154.reuse.H1 ;  /* 0x0000009aff00723e */ /* 0x080fe200030004ff */
[--C-:B------:R-:W-:Y:S02]  /*7a60*/  HADD2.F32 R104, -RZ, R4.reuse.H0_H0 ;  /* 0x20000004ff687230 */ /* 0x100fe40000004100 */
[----:B------:R-:W-:Y:S01]  /*7a70*/  HADD2.F32 R99, -RZ, R4.H1_H1 ;  /* 0x30000004ff637230 */ /* 0x000fe20000004100 */
[----:B------:R-:W-:Y:S01]  /*7a80*/  F2FP.F16.E5M2.UNPACK_B R4, R155 ;  /* 0x0000009bff04723e */ /* 0x000fe200020004ff */
[--C-:B------:R-:W-:Y:S02]  /*7a90*/  HADD2.F32 R102, -RZ, R3.reuse.H0_H0 ;  /* 0x20000003ff667230 */ /* 0x100fe40000004100 */
[----:B------:R-:W-:Y:S01]  /*7aa0*/  HADD2.F32 R97, -RZ, R3.H1_H1 ;  /* 0x30000003ff617230 */ /* 0x000fe20000004100 */
[----:B------:R-:W-:Y:S01]  /*7ab0*/  F2FP.F16.E5M2.UNPACK_B R3, R154 ;  /* 0x0000009aff03723e */ /* 0x000fe200020004ff */
[--C-:B------:R-:W-:Y:S02]  /*7ac0*/  HADD2.F32 R110, -RZ, R0.reuse.H0_H0 ;  /* 0x20000000ff6e7230 */ /* 0x100fe40000004100 */
[----:B------:R-:W-:Y:S01]  /*7ad0*/  HADD2.F32 R105, -RZ, R0.H1_H1 ;  /* 0x30000000ff697230 */ /* 0x000fe20000004100 */
[-C--:B------:R-:W-:Y:S01]  /*7ae0*/  F2FP.F16.E5M2.UNPACK_B R0, R156.reuse ;  /* 0x0000009cff00723e */ /* 0x080fe200020004ff */
[--C-:B------:R-:W-:Y:S02]  /*7af0*/  HADD2.F32 R112, -RZ, R4.reuse.H0_H0 ;  /* 0x20000004ff707230 */ /* 0x100fe40000004100 */
[----:B------:R-:W-:Y:S01]  /*7b00*/  HADD2.F32 R107, -RZ, R4.H1_H1 ;  /* 0x30000004ff6b7230 */ /* 0x000fe20000004100 */
[----:B------:R-:W-:Y:S01]  /*7b10*/  F2FP.F16.E5M2.UNPACK_B R4, R157 ;  /* 0x0000009dff04723e */ /* 0x000fe200020004ff */
[--C-:B------:R-:W-:Y:S02]  /*7b20*/  HADD2.F32 R108, -RZ, R3.reuse.H0_H0 ;  /* 0x20000003ff6c7230 */ /* 0x100fe40000004100 */
[----:B------:R-:W-:Y:S01]  /*7b30*/  HADD2.F32 R103, -RZ, R3.H1_H1 ;  /* 0x30000003ff677230 */ /* 0x000fe20000004100 */
[----:B------:R-:W-:Y:S01]  /*7b40*/  F2FP.F16.E5M2.UNPACK_B R3, R155.H1 ;  /* 0x0000009bff03723e */ /* 0x000fe200030004ff */
[--C-:B------:R-:W-:Y:S02]  /*7b50*/  HADD2.F32 R116, -RZ, R0.reuse.H0_H0 ;  /* 0x20000000ff747230 */ /* 0x100fe40000004100 */
[----:B------:R-:W-:Y:S01]  /*7b60*/  HADD2.F32 R111, -RZ, R0.H1_H1 ;  /* 0x30000000ff6f7230 */ /* 0x000fe20000004100 */
[----:B------:R-:W-:Y:S01]  /*7b70*/  F2FP.F16.E5M2.UNPACK_B R0, R156.H1 ;  /* 0x0000009cff00723e */ /* 0x000fe200030004ff */
[--C-:B------:R-:W-:Y:S02]  /*7b80*/  HADD2.F32 R120, -RZ, R4.reuse.H0_H0 ;  /* 0x20000004ff787230 */ /* 0x100fe40000004100 */
[----:B------:R-:W-:Y:S02]  /*7b90*/  HADD2.F32 R115, -RZ, R4.H1_H1 ;  /* 0x30000004ff737230 */ /* 0x000fe40000004100 */
[--C-:B------:R-:W-:Y:S01]  /*7ba0*/  HADD2.F32 R114, -RZ, R3.reuse.H0_H0 ;  /* 0x20000003ff727230 */ /* 0x100fe20000004100 */
[----:B------:R-:W1:Y:S01]  /*7bb0*/  LDTM.x64 R4, tmem[UR4+0x40] ;  /* 0x00004004000479ee */ /* 0x000e620008340000 */
[----:B------:R-:W-:Y:S01]  /*7bc0*/  HADD2.F32 R109, -RZ, R3.H1_H1 ;  /* 0x30000003ff6d7230 */ /* 0x000fe20000004100 */
[----:B------:R-:W-:Y:S01]  /*7bd0*/  F2FP.F16.E5M2.UNPACK_B R3, R157.H1 ;  /* 0x0000009dff03723e */ /* 0x000fe200030004ff */
        /* <DEDUP_REMOVED lines=14> */
[----:B------:R-:W-:Y:S01]  /*7cc0*/  F2FP.F16.E5M2.UNPACK_B R0, R160.H1 ;  /* 0x000000a0ff00723e */ /* 0x000fe200030004ff */
[--C-:B------:R-:W-:Y:S02]  /*7cd0*/  HADD2.F32 R132, -RZ, R3.reuse.H0_H0 ;  /* 0x20000003ff847230 */ /* 0x100fe40000004100 */
[C---:B-1----:R-:W-:Y:S01]  /*7ce0*/  FMUL R7, R78.reuse, R7 ;  /* 0x000000074e077220 */ /* 0x042fe20000400000 */
        /* <DEDUP_REMOVED lines=10> */
[C---:B------:R-:W-:Y:S01]  /*7d90*/  FMUL R0, R78.reuse, R4 ;  /* 0x000000044e007220 */ /* 0x040fe20000400000 */
[--C-:B------:R-:W-:Y:S01]  /*7da0*/  HADD2.F32 R140, -RZ, R135.reuse.H0_H0 ;  /* 0x20000087ff8c7230 */ /* 0x100fe20000004100 */
[----:B------:R-:W-:Y:S01]  /*7db0*/  F2FP.F16.E5M2.UNPACK_B R4, R163 ;  /* 0x000000a3ff04723e */ /* 0x000fe200020004ff */
[----:B------:R-:W-:Y:S02]  /*7dc0*/  HADD2.F32 R135, -RZ, R135.H1_H1 ;  /* 0x30000087ff877230 */ /* 0x000fe40000004100 */
[C---:B------:R-:W-:Y:S01]  /*7dd0*/  FFMA R0, R81.reuse, R2, R0 ;  /* 0x0000000251007223 */ /* 0x040fe20000000000 */
[C---:B------:R-:W-:Y:S01]  /*7de0*/  FMUL R2, R78.reuse, R5 ;  /* 0x000000054e027220 */ /* 0x040fe20000400000 */
[--C-:B------:R-:W-:Y:S01]  /*7df0*/  HADD2.F32 R142, -RZ, R3.reuse.H0_H0 ;  /* 0x20000003ff8e7230 */ /* 0x100fe20000004100 */
[----:B------:R-:W-:Y:S01]  /*7e00*/  F2FP.F16.E5M2.UNPACK_B R5, R163.H1 ;  /* 0x000000a3ff05723e */ /* 0x000fe200030004ff */
[----:B------:R-:W-:Y:S02]  /*7e10*/  HADD2.F32 R137, -RZ, R3.H1_H1 ;  /* 0x30000003ff897230 */ /* 0x000fe40000004100 */
[C---:B------:R-:W-:Y:S01]  /*7e20*/  FFMA R2, R81.reuse, R82, R2 ;  /* 0x0000005251027223 */ /* 0x040fe20000000002 */
[--C-:B------:R-:W-:Y:S02]  /*7e30*/  HADD2.F32 R82, -RZ, R4.reuse.H0_H0 ;  /* 0x20000004ff527230 */ /* 0x100fe40000004100 */
[C---:B------:R-:W-:Y:S01]  /*7e40*/  FMUL R3, R78.reuse, R6 ;  /* 0x000000064e037220 */ /* 0x040fe20000400000 */
[----:B------:R-:W-:Y:S02]  /*7e50*/  HADD2.F32 R139, -RZ, R4.H1_H1 ;  /* 0x30000004ff8b7230 */ /* 0x000fe40000004100 */
[C---:B------:R-:W-:Y:S01]  /*7e60*/  FMUL R4, R78.reuse, R9 ;  /* 0x000000094e047220 */ /* 0x040fe20000400000 */
[--C-:B------:R-:W-:Y:S02]  /*7e70*/  HADD2.F32 R141, -RZ, R5.reuse.H1_H1 ;  /* 0x30000005ff8d7230 */ /* 0x100fe40000004100 */
[C---:B------:R-:W-:Y:S01]  /*7e80*/  FFMA R3, R81.reuse, R84, R3 ;  /* 0x0000005451037223 */ /* 0x040fe20000000003 */
[----:B------:R-:W-:Y:S01]  /*7e90*/  FFMA R7, R81, R86, R7 ;  /* 0x0000005651077223 */ /* 0x000fe20000000007 */
[----:B------:R-:W-:Y:S02]  /*7ea0*/  HADD2.F32 R84, -RZ, R5.H0_H0 ;  /* 0x20000005ff547230 */ /* 0x000fe40000004100 */
[C---:B------:R-:W-:Y:S01]  /*7eb0*/  FMUL R5, R78.reuse, R10 ;  /* 0x0000000a4e057220 */ /* 0x040fe20000400000 */
[C---:B------:R-:W-:Y:S01]  /*7ec0*/  FMUL R6, R78.reuse, R11 ;  /* 0x0000000b4e067220 */ /* 0x040fe20000400000 */
[C---:B------:R-:W-:Y:S01]  /*7ed0*/  FMUL R11, R78.reuse, R16 ;  /* 0x000000104e0b7220 */ /* 0x040fe20000400000 */
[----:B------:R-:W-:Y:S01]  /*7ee0*/  F2FP.SATFINITE.E5M2.F32.PACK_AB_MERGE_C R143, R7, R3, RZ ;  /* 0x00000003078f723e */ /* 0x000fe200048060ff */
[C---:B------:R-:W-:Y:S01]  /*7ef0*/  FMUL R3, R78.reuse, R8 ;  /* 0x000000084e037220 */ /* 0x040fe20000400000 */
[C---:B------:R-:W-:Y:S01]  /*7f00*/  FMUL R7, R78.reuse, R12 ;  /* 0x0000000c4e077220 */ /* 0x040fe20000400000 */
[C---:B------:R-:W-:Y:S01]  /*7f10*/  FMUL R8, R78.reuse, R13 ;  /* 0x0000000d4e087220 */ /* 0x040fe20000400000 */
[C---:B------:R-:W-:Y:S01]  /*7f20*/  FMUL R12, R78.reuse, R17 ;  /* 0x000000114e0c7220 */ /* 0x040fe20000400000 */
[C---:B------:R-:W-:Y:S01]  /*7f30*/  FFMA R3, R81.reuse, R88, R3 ;  /* 0x0000005851037223 */ /* 0x040fe20000000003 */
[C---:B------:R-:W-:Y:S01]  /*7f40*/  FFMA R4, R81.reuse, R83, R4 ;  /* 0x0000005351047223 */ /* 0x040fe20000000004 */
[C---:B------:R-:W-:Y:S01]  /*7f50*/  FFMA R5, R81.reuse, R90, R5 ;  /* 0x0000005a51057223 */ /* 0x040fe20000000005 */
[C---:B------:R-:W-:Y:S01]  /*7f60*/  FFMA R6, R81.reuse, R85, R6 ;  /* 0x0000005551067223 */ /* 0x040fe20000000006 */
[C---:B------:R-:W-:Y:S01]  /*7f70*/  FFMA R7, R81.reuse, R92, R7 ;  /* 0x0000005c51077223 */ /* 0x040fe20000000007 */
[C---:B------:R-:W-:Y:S01]  /*7f80*/  FFMA R8, R81.reuse, R87, R8 ;  /* 0x0000005751087223 */ /* 0x040fe20000000008 */
[C---:B------:R-:W-:Y:S01]  /*7f90*/  FMUL R16, R78.reuse, R21 ;  /* 0x000000154e107220 */ /* 0x040fe20000400000 */
[----:B------:R-:W-:Y:S01]  /*7fa0*/  FMUL R9, R78, R14 ;  /* 0x0000000e4e097220 */ /* 0x000fe20000400000 */
[----:B------:R-:W-:Y:S01]  /*7fb0*/  F2FP.SATFINITE.E5M2.F32.PACK_AB_MERGE_C R5, R6, R5, RZ ;  /* 0x000000050605723e */ /* 0x000fe200048060ff */
[C---:B------:R-:W-:Y:S01]  /*7fc0*/  FMUL R10, R78.reuse, R15 ;  /* 0x0000000f4e0a7220 */ /* 0x040fe20000400000 */
[C---:B------:R-:W-:Y:S01]  /*7fd0*/  FMUL R15, R78.reuse, R20 ;  /* 0x000000144e0f7220 */ /* 0x040fe20000400000 */
[C---:B------:R-:W-:Y:S01]  /*7fe0*/  FFMA R9, R81.reuse, R94, R9 ;  /* 0x0000005e51097223 */ /* 0x040fe20000000009 */
[C---:B------:R-:W-:Y:S01]  /*7ff0*/  FMUL R20, R78.reuse, R25 ;  /* 0x000000194e147220 */ /* 0x040fe20000400000 */
[C---:B------:R-:W-:Y:S01]  /*8000*/  FFMA R10, R81.reuse, R89, R10 ;  /* 0x00000059510a7223 */ /* 0x040fe2000000000a */
[C---:B------:R-:W-:Y:S01]  /*8010*/  FFMA R11, R81.reuse, R96, R11 ;  /* 0x00000060510b7223 */ /* 0x040fe2000000000b */
[C---:B------:R-:W-:Y:S01]  /*8020*/  FFMA R12, R81.reuse, R91, R12 ;  /* 0x0000005b510c7223 */ /* 0x040fe2000000000c */
[C---:B------:R-:W-:Y:S01]  /*8030*/  FMUL R13, R78.reuse, R18 ;  /* 0x000000124e0d7220 */ /* 0x040fe20000400000 */
[----:B------:R-:W-:Y:S01]  /*8040*/  FMUL R14, R78, R19 ;  /* 0x000000134e0e7220 */ /* 0x000fe20000400000 */
[----:B------:R-:W-:Y:S01]  /*8050*/  F2FP.SATFINITE.E5M2.F32.PACK_AB_MERGE_C R9, R10, R9, RZ ;  /* 0x000000090a09723e */ /* 0x000fe200048060ff */
[C---:B------:R-:W-:Y:S01]  /*8060*/  FMUL R19, R78.reuse, R24 ;  /* 0x000000184e137220 */ /* 0x040fe20000400000 */
        /* <DEDUP_REMOVED lines=17> */
[----:B------:R-:W-:Y:S01]  /*8180*/  FMUL R27, R78, R32 ;  /* 0x000000204e1b7220 */ /* 0x000fe20000400000 */
[C---:B------:R-:W-:Y:S01]  /*8190*/  FFMA R21, R81.reuse, R106, R21 ;  /* 0x0000006a51157223 */ /* 0x040fe20000000015 */
[C---:B------:R-:W-:Y:S01]  /*81a0*/  FFMA R22, R81.reuse, R101, R22 ;  /* 0x0000006551167223 */ /* 0x040fe20000000016 */
[----:B------:R-:W-:Y:S01]  /*81b0*/  F2FP.SATFINITE.E5M2.F32.PACK_AB_MERGE_C R16, R16, R15, R17 ;  /* 0x0000000f1010723e */ /* 0x000fe20004806011 */
[C---:B------:R-:W-:Y:S01]  /*81c0*/  FFMA R23, R81.reuse, R108, R23 ;  /* 0x0000006c51177223 */ /* 0x040fe20000000017 */
[C---:B------:R-:W-:Y:S01]  /*81d0*/  FFMA R24, R81.reuse, R103, R24 ;  /* 0x0000006751187223 */ /* 0x040fe20000000018 */
[----:B------:R-:W-:Y:S01]  /*81e0*/  FMUL R32, R78, R37 ;  /* 0x000000254e207220 */ /* 0x000fe20000400000 */
[----:B------:R-:W-:Y:S01]  /*81f0*/  F2FP.SATFINITE.E5M2.F32.PACK_AB_MERGE_C R21, R22, R21, RZ ;  /* 0x000000151615723e */ /* 0x000fe200048060ff */
[C---:B------:R-:W-:Y:S01]  /*8200*/  FMUL R25, R78.reuse, R30 ;  /* 0x0000001e4e197220 */ /* 0x040fe20000400000 */
[C---:B------:R-:W-:Y:S01]  /*8210*/  FMUL R26, R78.reuse, R31 ;  /* 0x0000001f4e1a7220 */ /* 0x040fe20000400000 */
[----:B------:R-:W-:Y:S01]  /*8220*/  FMUL R31, R78, R36 ;  /* 0x000000244e1f7220 */ /* 0x000fe20000400000 */
[----:B------:R-:W-:Y:S01]  /*8230*/  F2FP.SATFINITE.E5M2.F32.PACK_AB_MERGE_C R17, R20, R19, R21 ;  /* 0x000000131411723e */ /* 0x000fe20004806015 */
        /* <DEDUP_REMOVED lines=8> */
[----:B------:R-:W-:Y:S01]  /*82c0*/  FMUL R35, R78, R40 ;  /* 0x000000284e237220 */ /* 0x000fe20000400000 */
[C---:B------:R-:W-:Y:S01]  /*82d0*/  FFMA R29, R81.reuse, R114, R29 ;  /* 0x00000072511d7223 */ /* 0x040fe2000000001d */
[----:B------:R-:W-:Y:S01]  /*82e0*/  F2FP.SATFINITE.E5M2.F32.PACK_AB_MERGE_C R18, R24, R23, R18 ;  /* 0x000000171812723e */ /* 0x000fe20004806012 */
        /* <DEDUP_REMOVED lines=22> */
[C---:B------:R-:W-:Y:S01]  /*8450*/  FMUL R41, R78.reuse, R46 ;  /* 0x0000002e4e297220 */ /* 0x040fe20000400000 */
[C---:B------:R-:W-:Y:S01]  /*8460*/  FMUL R42, R78.reuse, R47 ;  /* 0x0000002f4e2a7220 */ /* 0x040fe20000400000 */
[C---:B------:R-:W-:Y:S01]  /*8470*/  FFMA R40, R81.reuse, R119, R40 ;  /* 0x0000007751287223 */ /* 0x040fe20000000028 */
[--C-:B------:R-:W-:Y:S02]  /*8480*/  HADD2.F32 R130, -RZ, R125.reuse.H0_H0 ;  /* 0x2000007dff827230 */ /* 0x100fe40000004100 */
[C---:B------:R-:W-:Y:S01]  /*8490*/  FFMA R41, R81.reuse, R126, R41 ;  /* 0x0000007e51297223 */ /* 0x040fe20000000029 */
[----:B------:R-:W-:Y:S02]  /*84a0*/  HADD2.F32 R125, -RZ, R125.H1_H1 ;  /* 0x3000007dff7d7230 */ /* 0x000fe40000004100 */
[C---:B------:R-:W-:Y:S01]  /*84b0*/  FMUL R45, R78.reuse, R50 ;  /* 0x000000324e2d7220 */ /* 0x040fe20000400000 */
[C---:B------:R-:W-:Y:S01]  /*84c0*/  FFMA R42, R81.reuse, R121, R42 ;  /* 0x00000079512a7223 */ /* 0x040fe2000000002a */
[C---:B------:R-:W-:Y:S01]  /*84d0*/  FMUL R46, R78.reuse, R51 ;  /* 0x000000334e2e7220 */ /* 0x040fe20000400000 */
[C---:B------:R-:W-:Y:S01]  /*84e0*/  FFMA R43, R81.reuse, R128, R43 ;  /* 0x00000080512b7223 */ /* 0x040fe2000000002b */
[C---:B------:R-:W-:Y:S01]  /*84f0*/  FMUL R47, R78.reuse, R52 ;  /* 0x000000344e2f7220 */ /* 0x040fe20000400000 */
        /* <DEDUP_REMOVED lines=10> */
[C---:B------:R-:W-:Y:S01]  /*85a0*/  FFMA R45, R81.reuse, R130, R45 ;  /* 0x00000082512d7223 */ /* 0x040fe2000000002d */
[C---:B------:R-:W-:Y:S01]  /*85b0*/  FMUL R59, R78.reuse, R64 ;  /* 0x000000404e3b7220 */ /* 0x040fe20000400000 */
[C---:B------:R-:W-:Y:S01]  /*85c0*/  FMUL R60, R78.reuse, R65 ;  /* 0x000000414e3c7220 */ /* 0x040fe20000400000 */
[C---:B------:R-:W-:Y:S01]  /*85d0*/  FMUL R61, R78.reuse, R66 ;  /* 0x000000424e3d7220 */ /* 0x040fe20000400000 */
[----:B------:R-:W-:Y:S01]  /*85e0*/  FMUL R62, R78, R67 ;  /* 0x000000434e3e7220 */ /* 0x000fe20000400000 */
[C---:B------:R-:W-:Y:S01]  /*85f0*/  FFMA R46, R81.reuse, R125, R46 ;  /* 0x0000007d512e7223 */ /* 0x040fe2000000002e */
[----:B------:R-:W-:Y:S01]  /*8600*/  F2FP.SATFINITE.E5M2.F32.PACK_AB_MERGE_C R64, R2, R0, R143 ;  /* 0x000000000240723e */ /* 0x000fe2000480608f */
[C---:B------:R-:W-:Y:S01]  /*8610*/  FFMA R47, R81.reuse, R132, R47 ;  /* 0x00000084512f7223 */ /* 0x040fe2000000002f */
[----:B------:R-:W-:Y:S01]  /*8620*/  F2FP.SATFINITE.E5M2.F32.PACK_AB_MERGE_C R65, R4, R3, R5 ;  /* 0x000000030441723e */ /* 0x000fe20004806005 */
[C---:B------:R-:W-:Y:S01]  /*8630*/  FFMA R48, R81.reuse, R127, R48 ;  /* 0x0000007f51307223 */ /* 0x040fe20000000030 */
[----:B------:R-:W-:Y:S01]  /*8640*/  F2FP.SATFINITE.E5M2.F32.PACK_AB_MERGE_C R66, R8, R7, R9 ;  /* 0x000000070842723e */ /* 0x000fe20004806009 */
[C---:B------:R-:W-:Y:S01]  /*8650*/  FFMA R49, R81.reuse, R134, R49 ;  /* 0x0000008651317223 */ /* 0x040fe20000000031 */
[----:B------:R-:W-:Y:S01]  /*8660*/  F2FP.SATFINITE.E5M2.F32.PACK_AB_MERGE_C R67, R12, R11, R13 ;  /* 0x0000000b0c43723e */ /* 0x000fe2000480600d */
[----:B------:R-:W-:Y:S01]  /*8670*/  FMUL R53, R78, R58 ;  /* 0x0000003a4e357220 */ /* 0x000fe20000400000 */
[C---:B------:R-:W-:Y:S01]  /*8680*/  FFMA R50, R81.reuse, R129, R50 ;  /* 0x0000008151327223 */ /* 0x040fe20000000032 */
[C---:B------:R-:W-:Y:S01]  /*8690*/  FFMA R51, R81.reuse, R136, R51 ;  /* 0x0000008851337223 */ /* 0x040fe20000000033 */
[C---:B------:R-:W-:Y:S01]  /*86a0*/  FFMA R52, R81.reuse, R131, R52 ;  /* 0x0000008351347223 */ /* 0x040fe20000000034 */
[----:B------:R1:W-:Y:S01]  /*86b0*/  STS.128 [R172+UR49+0xa200], R64 ;  /* 0x00a20040ac007988 */ /* 0x0003e20008000c31 */
[C---:B------:R-:W-:Y:S01]  /*86c0*/  FFMA R53, R81.reuse, R138, R53 ;  /* 0x0000008a51357223 */ /* 0x040fe20000000035 */
[----:B------:R-:W-:Y:S01]  /*86d0*/  F2FP.SATFINITE.E5M2.F32.PACK_AB_MERGE_C R37, R38, R37, RZ ;  /* 0x000000252625723e */ /* 0x000fe200048060ff */
[C---:B------:R-:W-:Y:S01]  /*86e0*/  FFMA R54, R81.reuse, R133, R54 ;  /* 0x0000008551367223 */ /* 0x040fe20000000036 */
[----:B------:R-:W-:Y:S01]  /*86f0*/  FMUL R58, R78, R63 ;  /* 0x0000003f4e3a7220 */ /* 0x000fe20000400000 */
[C---:B------:R-:W-:Y:S01]  /*8700*/  FFMA R55, R81.reuse, R140, R55 ;  /* 0x0000008c51377223 */ /* 0x040fe20000000037 */
[C---:B------:R-:W-:Y:S01]  /*8710*/  FFMA R56, R81.reuse, R135, R56 ;  /* 0x0000008751387223 */ /* 0x040fe20000000038 */
[C---:B------:R-:W-:Y:S01]  /*8720*/  FFMA R57, R81.reuse, R142, R57 ;  /* 0x0000008e51397223 */ /* 0x040fe20000000039 */
[----:B------:R1:W-:Y:S01]  /*8730*/  STS.128 [R192+0xa010], R16 ;  /* 0x00a01010c0007388 */ /* 0x0003e20000000c00 */
[----:B------:R-:W-:Y:S01]  /*8740*/  F2FP.SATFINITE.E5M2.F32.PACK_AB_MERGE_C R33, R36, R35, R37 ;  /* 0x000000232421723e */ /* 0x000fe20004806025 */
[C---:B------:R-:W-:Y:S01]  /*8750*/  FFMA R58, R81.reuse, R137, R58 ;  /* 0x00000089513a7223 */ /* 0x040fe2000000003a */
[----:B------:R-:W-:Y:S01]  /*8760*/  F2FP.SATFINITE.E5M2.F32.PACK_AB_MERGE_C R34, R42, R41, RZ ;  /* 0x000000292a22723e */ /* 0x000fe200048060ff */
[C---:B------:R-:W-:Y:S01]  /*8770*/  FFMA R59, R81.reuse, R82, R59 ;  /* 0x00000052513b7223 */ /* 0x040fe2000000003b */
[----:B------:R-:W-:Y:S01]  /*8780*/  F2FP.SATFINITE.E5M2.F32.PACK_AB_MERGE_C R35, R46, R45, RZ ;  /* 0x0000002d2e23723e */ /* 0x000fe200048060ff */
        /* <DEDUP_REMOVED lines=25> */
[----:B------:R-:W-:Y:S02]  /*8920*/  UIADD3 UR8, UP0, UPT, UR52, 0x680, URZ ;  /* 0x0000068034087890 */ /* 0x000fe4000ff1e0ff */
[----:B------:R-:W-:Y:S02]  /*8930*/  UIADD3 UR5, UPT, UPT, UR41, 0x40, URZ ;  /* 0x0000004029057890 */ /* 0x000fe4000fffe0ff */
[----:B------:R-:W-:Y:S02]  /*8940*/  UIADD3 UR4, UPT, UPT, UR49, 0xa200, URZ ;  /* 0x0000a20031047890 */ /* 0x000fe4000fffe0ff */
[----:B------:R-:W-:Y:S01]  /*8950*/  UIADD3.X UR9, UPT, UPT, URZ, UR53, URZ, UP0, !UPT ;  /* 0x00000035ff097290 */ /* 0x000fe200087fe4ff */
[----:B------:R-:W-:Y:S01]  /*8960*/  UMOV UR6, UR42 ;  /* 0x0000002a00067c82 */ /* 0x000fe20008000000 */
[----:B------:R-:W-:Y:S07]  /*8970*/  UMOV UR7, UR36 ;  /* 0x0000002400077c82 */ /* 0x000fee0008000000 */
[----:B------:R2:W-:Y:S01]  /*8980*/  UTMASTG.3D [UR4], [UR8] ;  /* 0x00000004080073b5 */ /* 0x0005e20008010000 */
[----:B------:R0:W-:Y:S01]  /*8990*/  UTMACMDFLUSH ;  /* 0x00000000000079b7 */ /* 0x0001e20000000000 */
[----:B--2---:R-:W-:Y:S04]  /*89a0*/  DEPBAR.LE SB0, 0x1 ;  /* 0x000080400000791a */ /* 0x004fe80000000000 */
.L_x_118:
[----:B------:R-:W-:Y:S05]  /*89b0*/  BSYNC.RECONVERGENT B0 ;  /* 0x0000000000007941 */ /* 0x000fea0003800200 */
.L_x_117:
        /* <DEDUP_REMOVED lines=16> */
.L_x_122:
[----:B------:R-:W-:Y:S05]  /*8ac0*/  BSYNC B0 ;  /* 0x0000000000007941 */ /* 0x000fea0003800000 */
.L_x_121:
        /* <DEDUP_REMOVED lines=20> */
.L_x_120:
[----:B------:R-:W-:Y:S05]  /*8c10*/  BSYNC B1 ;  /* 0x0000000000017941 */ /* 0x000fea0003800000 */
.L_x_119:
[----:B--2---:R-:W-:Y:S01]  /*8c20*/  VIADD R0, R80, 0x80 ;  /* 0x0000008050007836 */ /* 0x004fe20000000000 */
        /* <DEDUP_REMOVED lines=10> */
[----:B------:R-:W5:Y:S01]  /*8cd0*/  LDCU.64 UR6, c[0x4][0x80] ;  /* 0x01001000ff0677ac */ /* 0x000f620008000a00 */
[----:B------:R-:W1:Y:S01]  /*8ce0*/  LDC.64 R2, c[0x4][R3] ;  /* 0x0100000003027b82 */ /* 0x000e620000000a00 */
[----:B------:R-:W3:Y:S01]  /*8cf0*/  LDCU.64 UR4, c[0x4][0x18] ;  /* 0x01000300ff0477ac */ /* 0x000ee20008000a00 */
[----:B--2---:R-:W-:Y:S01]  /*8d00*/  MOV R5, UR9 ;  /* 0x0000000900057c02 */ /* 0x004fe20008000f00 */
[----:B------:R-:W-:Y:S01]  /*8d10*/  IMAD.U32 R4, RZ, RZ, UR8 ;  /* 0x00000008ff047e24 */ /* 0x000fe2000f8e00ff */
[----:B-----5:R-:W-:Y:S01]  /*8d20*/  MOV R7, UR7 ;  /* 0x0000000700077c02 */ /* 0x020fe20008000f00 */
[----:B------:R-:W-:Y:S01]  /*8d30*/  IMAD.U32 R6, RZ, RZ, UR6 ;  /* 0x00000006ff067e24 */ /* 0x000fe2000f8e00ff */
[----:B---3--:R-:W-:Y:S01]  /*8d40*/  MOV R11, UR5 ;  /* 0x00000005000b7c02 */ /* 0x008fe20008000f00 */
[----:B------:R-:W-:Y:S02]  /*8d50*/  IMAD.U32 R10, RZ, RZ, UR4 ;  /* 0x00000004ff0a7e24 */ /* 0x000fe4000f8e00ff */
[----:B------:R-:W-:Y:S07]  /*8d60*/  LEPC R20, `(.L_x_125) ;  /* 0x000000001014794e */ /* 0x000fee0000000000 */
[----:B-1--4-:R-:W-:Y:S05]  /*8d70*/  CALL.ABS.NOINC R2 ;  /* 0x0000000002007343 */ /* 0x012fea0003c00000 */
.L_x_125:
[----:B------:R-:W-:Y:S05]  /*8d80*/  BSYNC.RECONVERGENT B6 ;  /* 0x0000000000067941 */ /* 0x000fea0003800200 */
.L_x_124:
[----:B---3--:R-:W-:Y:S01]  /*8d90*/  F2FP.F16.E5M2.UNPACK_B R4, R149 ;  /* 0x00000095ff04723e */ /* 0x008fe200020004ff */
        /* <DEDUP_REMOVED lines=13> */
[----:B----4-:R-:W-:Y:S01]  /*8e70*/  F2FP.F16.E5M2.UNPACK_B R125, R159.H1 ;  /* 0x0000009fff7d723e */ /* 0x010fe200030004ff */
        /* <DEDUP_REMOVED lines=262> */
[----:B------:R-:W-:Y:S02]  /*9ee0*/  UIADD3 UR8, UP0, UPT, UR52, 0x680, URZ ;  /* 0x0000068034087890 */ /* 0x000fe4000ff1e0ff */
[----:B------:R-:W-:Y:S02]  /*9ef0*/  UIADD3 UR5, UPT, UPT, UR41, 0x80, URZ ;  /* 0x0000008029057890 */ /* 0x000fe4000fffe0ff */
[----:B------:R-:W-:Y:S01]  /*9f00*/  MOV R188, UR10 ;  /* 0x0000000a00bc7c02 */ /* 0x000fe20008000f00 */
[----:B------:R-:W-:Y:S01]  /*9f10*/  UIADD3.X UR9, UPT, UPT, URZ, UR53, URZ, UP0, !UPT ;  /* 0x00000035ff097290 */ /* 0x000fe200087fe4ff */
[----:B------:R-:W-:Y:S02]  /*9f20*/  UMOV UR6, UR42 ;  /* 0x0000002a00067c82 */ /* 0x000fe40008000000 */
[----:B------:R-:W-:Y:S01]  /*9f30*/  R2UR UR4, R188 ;  /* 0x00000000bc0472ca */ /* 0x000fe200000e0000 */
[----:B------:R-:W-:Y:S11]  /*9f40*/  UMOV UR7, UR36 ;  /* 0x0000002400077c82 */ /* 0x000ff60008000000 */
[----:B------:R-:W-:Y:S01]  /*9f50*/  @!UPT UIADD3 URZ, UPT, UPT, URZ, URZ, URZ ;  /* 0x000000fffffff290 */ /* 0x000fe2000fffe0ff */
[----:B------:R2:W-:Y:S01]  /*9f60*/  UTMASTG.3D [UR4], [UR8] ;  /* 0x00000004080073b5 */ /* 0x0005e20008010000 */
[----:B------:R0:W-:Y:S01]  /*9f70*/  UTMACMDFLUSH ;  /* 0x00000000000079b7 */ /* 0x0001e20000000000 */
[----:B--2---:R-:W-:Y:S04]  /*9f80*/  DEPBAR.LE SB0, 0x1 ;  /* 0x000080400000791a */ /* 0x004fe80000000000 */
.L_x_127:
[----:B------:R-:W-:Y:S05]  /*9f90*/  BSYNC.RECONVERGENT B0 ;  /* 0x0000000000007941 */ /* 0x000fea0003800200 */
.L_x_126:
        /* <DEDUP_REMOVED lines=16> */
.L_x_131:
[----:B------:R-:W-:Y:S05]  /*a0a0*/  BSYNC B0 ;  /* 0x0000000000007941 */ /* 0x000fea0003800000 */
.L_x_130:
        /* <DEDUP_REMOVED lines=20> */
.L_x_129:
[----:B------:R-:W-:Y:S05]  /*a1f0*/  BSYNC B1 ;  /* 0x0000000000017941 */ /* 0x000fea0003800000 */
.L_x_128:
[----:B--2---:R-:W-:Y:S05]  /*a200*/  VIADD R0, R80, 0xc0 ;  /* 0x000000c050007836 */ /* 0x004fea0000000000 */
        /* <DEDUP_REMOVED lines=20> */
.L_x_133:
[----:B------:R-:W-:Y:S01]  /*a350*/  ISETP.NE.AND P0, PT, R189, RZ, PT ;  /* 0x000000ffbd00720c */ /* 0x000fe20003f05270 */
[----:B------:R-:W-:Y:S05]  /*a360*/  WARPSYNC.ALL ;  /* 0x0000000000007948 */ /* 0x000fea0003800000 */
[----:B------:R-:W-:Y:S01]  /*a370*/  R2UR UR4, R80 ;  /* 0x00000000500472ca */ /* 0x000fe200000e0000 */
[----:B------:R-:W-:Y:S01]  /*a380*/  BSSY.RECONVERGENT B0, `(.L_x_134) ;  /* 0x000011d000007945 */ /* 0x000fe20003800200 */
[----:B---3--:R-:W-:Y:S02]  /*a390*/  F2FP.F16.E5M2.UNPACK_B R11, R149 ;  /* 0x00000095ff0b723e */ /* 0x008fe400020004ff */
[----:B------:R-:W-:Y:S02]  /*a3a0*/  F2FP.F16.E5M2.UNPACK_B R10, R150 ;  /* 0x00000096ff0a723e */ /* 0x000fe400020004ff */
[----:B------:R-:W-:Y:S01]  /*a3b0*/  F2FP.F16.E5M2.UNPACK_B R9, R151 ;  /* 0x00000097ff09723e */ /* 0x000fe200020004ff */
[--C-:B------:R-:W-:Y:S01]  /*a3c0*/  HADD2.F32 R83, -RZ, R11.reuse.H0_H0 ;  /* 0x2000000bff537230 */ /* 0x100fe20000004100 */
[----:B----4-:R-:W-:Y:S01]  /*a3d0*/  F2FP.F16.E5M2.UNPACK_B R8, R152 ;  /* 0x00000098ff08723e */ /* 0x010fe200020004ff */
[----:B------:R-:W-:Y:S01]  /*a3e0*/  HADD2.F32 R84, -RZ, R11.H1_H1 ;  /* 0x3000000bff547230 */ /* 0x000fe20000004100 */
[----:B------:R-:W-:Y:S01]  /*a3f0*/  F2FP.F16.E5M2.UNPACK_B R7, R153 ;  /* 0x00000099ff07723e */ /* 0x000fe200020004ff */
[--C-:B------:R-:W-:Y:S01]  /*a400*/  HADD2.F32 R87, -RZ, R10.reuse.H0_H0 ;  /* 0x2000000aff577230 */ /* 0x100fe20000004100 */
[----:B------:R-:W-:Y:S01]  /*a410*/  F2FP.F16.E5M2.UNPACK_B R6, R154 ;  /* 0x0000009aff06723e */ /* 0x000fe200020004ff */
[----:B------:R-:W-:Y:S01]  /*a420*/  HADD2.F32 R88, -RZ, R10.H1_H1 ;  /* 0x3000000aff587230 */ /* 0x000fe20000004100 */
[----:B------:R-:W-:Y:S01]  /*a430*/  F2FP.F16.E5M2.UNPACK_B R5, R155 ;  /* 0x0000009bff05723e */ /* 0x000fe200020004ff */
[--C-:B------:R-:W-:Y:S01]  /*a440*/  HADD2.F32 R91, -RZ, R9.reuse.H0_H0 ;  /* 0x20000009ff5b7230 */ /* 0x100fe20000004100 */
[----:B-1----:R-:W-:Y:S01]  /*a450*/  F2FP.F16.E5M2.UNPACK_B R4, R156 ;  /* 0x0000009cff04723e */ /* 0x002fe200020004ff */
[----:B------:R-:W-:Y:S01]  /*a460*/  HADD2.F32 R92, -RZ, R9.H1_H1 ;  /* 0x30000009ff5c7230 */ /* 0x000fe20000004100 */
[-C--:B------:R-:W-:Y:S01]  /*a470*/  F2FP.F16.E5M2.UNPACK_B R2, R148.reuse ;  /* 0x00000094ff02723e */ /* 0x080fe200020004ff */
[--C-:B------:R-:W-:Y:S01]  /*a480*/  HADD2.F32 R95, -RZ, R8.reuse.H0_H0 ;  /* 0x20000008ff5f7230 */ /* 0x100fe20000004100 */
[----:B------:R-:W-:Y:S01]  /*a490*/  F2FP.F16.E5M2.UNPACK_B R148, R148.H1 ;  /* 0x00000094ff94723e */ /* 0x000fe200030004ff */
[----:B------:R-:W-:Y:S01]  /*a4a0*/  HADD2.F32 R97, -RZ, R8.H1_H1 ;  /* 0x30000008ff617230 */ /* 0x000fe20000004100 */
[----:B------:R-:W-:Y:S01]  /*a4b0*/  F2FP.F16.E5M2.UNPACK_B R149, R149.H1 ;  /* 0x00000095ff95723e */ /* 0x000fe200030004ff */
[--C-:B------:R-:W-:Y:S01]  /*a4c0*/  HADD2.F32 R98, -RZ, R7.reuse.H0_H0 ;  /* 0x20000007ff627230 */ /* 0x100fe20000004100 */
[----:B------:R-:W-:Y:S01]  /*a4d0*/  F2FP.F16.E5M2.UNPACK_B R150, R150.H1 ;  /* 0x00000096ff96723e */ /* 0x000fe200030004ff */
[----:B------:R-:W-:Y:S01]  /*a4e0*/  HADD2.F32 R101, -RZ, R7.H1_H1 ;  /* 0x30000007ff657230 */ /* 0x000fe20000004100 */
[----:B------:R-:W-:Y:S01]  /*a4f0*/  F2FP.F16.E5M2.UNPACK_B R151, R151.H1 ;  /* 0x00000097ff97723e */ /* 0x000fe200030004ff */
[--C-:B------:R-:W-:Y:S01]  /*a500*/  HADD2.F32 R102, -RZ, R6.reuse.H0_H0 ;  /* 0x20000006ff667230 */ /* 0x100fe20000004100 */
[----:B------:R-:W-:Y:S01]  /*a510*/  F2FP.F16.E5M2.UNPACK_B R138, R163 ;  /* 0x000000a3ff8a723e */ /* 0x000fe200020004ff */
[----:B------:R-:W-:Y:S01]  /*a520*/  HADD2.F32 R105, -RZ, R6.H1_H1 ;  /* 0x30000006ff697230 */ /* 0x000fe20000004100 */
[----:B------:R-:W-:Y:S01]  /*a530*/  R2UR UR5, R193 ;  /* 0x00000000c10572ca */ /* 0x000fe200000e0000 */
[--C-:B------:R-:W-:Y:S01]  /*a540*/  HADD2.F32 R106, -RZ, R5.reuse.H0_H0 ;  /* 0x20000005ff6a7230 */ /* 0x100fe20000004100 */
[----:B------:R-:W-:Y:S01]  /*a550*/  F2FP.F16.E5M2.UNPACK_B R116, R157 ;  /* 0x0000009dff74723e */ /* 0x000fe200020004ff */
[----:B------:R-:W-:Y:S01]  /*a560*/  HADD2.F32 R109, -RZ, R5.H1_H1 ;  /* 0x30000005ff6d7230 */ /* 0x000fe20000004100 */
[----:B------:R-:W-:Y:S01]  /*a570*/  F2FP.F16.E5M2.UNPACK_B R120, R158 ;  /* 0x0000009eff78723e */ /* 0x000fe200020004ff */
[--C-:B------:R-:W-:Y:S01]  /*a580*/  HADD2.F32 R110, -RZ, R4.reuse.H0_H0 ;  /* 0x20000004ff6e7230 */ /* 0x100fe20000004100 */
[----:B------:R-:W-:Y:S01]  /*a590*/  F2FP.F16.E5M2.UNPACK_B R124, R159 ;  /* 0x0000009fff7c723e */ /* 0x000fe200020004ff */
[----:B------:R-:W-:Y:S01]  /*a5a0*/  HADD2.F32 R113, -RZ, R4.H1_H1 ;  /* 0x30000004ff717230 */ /* 0x000fe20000004100 */
[----:B------:R-:W-:Y:S01]  /*a5b0*/  F2FP.F16.E5M2.UNPACK_B R128, R160 ;  /* 0x000000a0ff80723e */ /* 0x000fe200020004ff */
[----:B------:R-:W1:Y:S01]  /*a5c0*/  LDTM.x64 R4, tmem[UR4+0xc0] ;  /* 0x0000c004000479ee */ /* 0x000e620008340000 */
[--C-:B------:R-:W-:Y:S01]  /*a5d0*/  HADD2.F32 R0, -RZ, R2.reuse.H0_H0 ;  /* 0x20000002ff007230 */ /* 0x100fe20000004100 */
[----:B------:R-:W-:Y:S01]  /*a5e0*/  NOP ;  /* 0x0000000000007918 */ /* 0x000fe20000000000 */
[----:B------:R-:W-:Y:S01]  /*a5f0*/  HADD2.F32 R2, -RZ, R2.H1_H1 ;  /* 0x30000002ff027230 */ /* 0x000fe20000004100 */
[----:B------:R-:W-:Y:S01]  /*a600*/  UIADD3 UR5, UPT, UPT, UR5, 0x160, URZ ;  /* 0x0000016005057890 */ /* 0x000fe2000fffe0ff */
[--C-:B------:R-:W-:Y:S01]  /*a610*/  HADD2.F32 R86, -RZ, R149.reuse.H1_H1 ;  /* 0x30000095ff567230 */ /* 0x100fe20000004100 */
[----:B------:R-:W-:Y:S01]  /*a620*/  F2FP.F16.E5M2.UNPACK_B R132, R161 ;  /* 0x000000a1ff84723e */ /* 0x000fe200020004ff */
[--C-:B------:R-:W-:Y:S01]  /*a630*/  HADD2.F32 R114, -RZ, R116.reuse.H0_H0 ;  /* 0x20000074ff727230 */ /* 0x100fe20000004100 */
[----:B------:R-:W-:Y:S01]  /*a640*/  UPRMT UR5, UR37, 0x654, UR5 ;  /* 0x0000065425057896 */ /* 0x000fe20008000005 */
[----:B------:R-:W-:Y:S01]  /*a650*/  HADD2.F32 R117, -RZ, R116.H1_H1 ;  /* 0x30000074ff757230 */ /* 0x000fe20000004100 */
[----:B------:R-:W-:Y:S01]  /*a660*/  F2FP.F16.E5M2.UNPACK_B R136, R162 ;  /* 0x000000a2ff88723e */ /* 0x000fe200020004ff */
[--C-:B------:R-:W-:Y:S01]  /*a670*/  HADD2.F32 R118, -RZ, R120.reuse.H0_H0 ;  /* 0x20000078ff767230 */ /* 0x100fe20000004100 */
[----:B------:R-:W-:Y:S01]  /*a680*/  F2FP.F16.E5M2.UNPACK_B R152, R152.H1 ;  /* 0x00000098ff98723e */ /* 0x000fe200030004ff */
[----:B------:R-:W-:Y:S01]  /*a690*/  HADD2.F32 R121, -RZ, R120.H1_H1 ;  /* 0x30000078ff797230 */ /* 0x000fe20000004100 */
[----:B------:R-:W-:Y:S01]  /*a6a0*/  F2FP.F16.E5M2.UNPACK_B R153, R153.H1 ;  /* 0x00000099ff99723e */ /* 0x000fe200030004ff */
[--C-:B------:R-:W-:Y:S01]  /*a6b0*/  HADD2.F32 R122, -RZ, R124.reuse.H0_H0 ;  /* 0x2000007cff7a7230 */ /* 0x100fe20000004100 */
[----:B------:R-:W-:Y:S01]  /*a6c0*/  F2FP.F16.E5M2.UNPACK_B R154, R154.H1 ;  /* 0x0000009aff9a723e */ /* 0x000fe200030004ff */
[----:B-1----:R-:W-:Y:S01]  /*a6d0*/  SYNCS.ARRIVE.TRANS64.RED.A1T0 RZ, [UR5], RZ ;  /* 0x000000ffffff79a7 */ /* 0x002fe20008100405 */
[----:B------:R-:W-:Y:S01]  /*a6e0*/  HADD2.F32 R125, -RZ, R124.H1_H1 ;  /* 0x3000007cff7d7230 */ /* 0x000fe20000004100 */
[----:B------:R-:W-:Y:S01]  /*a6f0*/  F2FP.F16.E5M2.UNPACK_B R155, R155.H1 ;  /* 0x0000009bff9b723e */ /* 0x000fe200030004ff */
[--C-:B------:R-:W-:Y:S01]  /*a700*/  HADD2.F32 R126, -RZ, R128.reuse.H0_H0 ;  /* 0x20000080ff7e7230 */ /* 0x100fe20000004100 */
[----:B------:R-:W-:Y:S01]  /*a710*/  F2FP.F16.E5M2.UNPACK_B R156, R156.H1 ;  /* 0x0000009cff9c723e */ /* 0x000fe200030004ff */
[----:B------:R-:W-:Y:S01]  /*a720*/  HADD2.F32 R129, -RZ, R128.H1_H1 ;  /* 0x30000080ff817230 */ /* 0x000fe20000004100 */
[----:B------:R-:W-:Y:S01]  /*a730*/  F2FP.F16.E5M2.UNPACK_B R157, R157.H1 ;  /* 0x0000009dff9d723e */ /* 0x000fe200030004ff */
[C---:B------:R-:W-:Y:S01]  /*a740*/  FMUL R4, R78.reuse, R4 ;  /* 0x000000044e047220 */ /* 0x040fe20000400000 */
[C---:B------:R-:W-:Y:S01]  /*a750*/  FMUL R5, R78.reuse, R5 ;  /* 0x000000054e057220 */ /* 0x040fe20000400000 */
[----:B------:R-:W-:Y:S02]  /*a760*/  HADD2.F32 R3, -RZ, R148.H0_H0 ;  /* 0x20000094ff037230 */ /* 0x000fe40000004100 */
        /* <DEDUP_REMOVED lines=11> */
[----:B------:R-:W-:Y:S02]  /*a820*/  HADD2.F32 R130, -RZ, R132.H0_H0 ;  /* 0x20000084ff827230 */ /* 0x000fe40000004100 */
[C---:B------:R-:W-:Y:S01]  /*a830*/  FMUL R6, R78.reuse, R6 ;  /* 0x000000064e067220 */ /* 0x040fe20000400000 */
[----:B------:R-:W-:Y:S02]  /*a840*/  HADD2.F32 R82, -RZ, R148.H1_H1 ;  /* 0x30000094ff527230 */ /* 0x000fe40000004100 */
[C---:B------:R-:W-:Y:S01]  /*a850*/  FMUL R7, R78.reuse, R7 ;  /* 0x000000074e077220 */ /* 0x040fe20000400000 */
[----:B------:R-:W-:Y:S02]  /*a860*/  HADD2.F32 R85, -RZ, R149.H0_H0 ;  /* 0x20000095ff557230 */ /* 0x000fe40000004100 */
[C---:B------:R-:W-:Y:S01]  /*a870*/  FFMA R6, R81.reuse, R3, R6 ;  /* 0x0000000351067223 */ /* 0x040fe20000000006 */
[----:B------:R-:W-:Y:S02]  /*a880*/  HADD2.F32 R133, -RZ, R132.H1_H1 ;  /* 0x30000084ff857230 */ /* 0x000fe40000004100 */
[C---:B------:R-:W-:Y:S01]  /*a890*/  FFMA R7, R81.reuse, R82, R7 ;  /* 0x0000005251077223 */ /* 0x040fe20000000007 */
[C---:B------:R-:W-:Y:S01]  /*a8a0*/  FFMA R8, R81.reuse, R83, R8 ;  /* 0x0000005351087223 */ /* 0x040fe20000000008 */
[C---:B------:R-:W-:Y:S01]  /*a8b0*/  FFMA R9, R81.reuse, R84, R9 ;  /* 0x0000005451097223 */ /* 0x040fe20000000009 */
[--C-:B------:R-:W-:Y:S02]  /*a8c0*/  HADD2.F32 R82, -RZ, R138.reuse.H0_H0 ;  /* 0x2000008aff527230 */ /* 0x100fe40000004100 */
[C---:B------:R-:W-:Y:S01]  /*a8d0*/  FMUL R10, R78.reuse, R10 ;  /* 0x0000000a4e0a7220 */ /* 0x040fe20000400000 */
[----:B------:R-:W-:Y:S02]  /*a8e0*/  HADD2.F32 R83, -RZ, R138.H1_H1 ;  /* 0x3000008aff537230 */ /* 0x000fe40000004100 */
[C---:B------:R-:W-:Y:S01]  /*a8f0*/  FMUL R11, R78.reuse, R11 ;  /* 0x0000000b4e0b7220 */ /* 0x040fe20000400000 */
[----:B------:R-:W-:Y:S02]  /*a900*/  HADD2.F32 R89, -RZ, R150.H0_H0 ;  /* 0x20000096ff597230 */ /* 0x000fe40000004100 */
[C---:B------:R-:W-:Y:S01]  /*a910*/  FFMA R10, R81.reuse, R85, R10 ;  /* 0x00000055510a7223 */ /* 0x040fe2000000000a */
[--C-:B------:R-:W-:Y:S02]  /*a920*/  HADD2.F32 R134, -RZ, R136.reuse.H0_H0 ;  /* 0x20000088ff867230 */ /* 0x100fe40000004100 */
[C---:B------:R-:W-:Y:S01]  /*a930*/  FFMA R11, R81.reuse, R86, R11 ;  /* 0x00000056510b7223 */ /* 0x040fe2000000000b */
[C---:B------:R-:W-:Y:S01]  /*a940*/  FFMA R12, R81.reuse, R87, R12 ;  /* 0x00000057510c7223 */ /* 0x040fe2000000000c */
[----:B------:R-:W-:Y:S01]  /*a950*/  FFMA R13, R81, R88, R13 ;  /* 0x00000058510d7223 */ /* 0x000fe2000000000d */
[----:B------:R-:W-:Y:S01]  /*a960*/  F2FP.SATFINITE.E5M2.F32.PACK_AB_MERGE_C R86, R7, R6, RZ ;  /* 0x000000060756723e */ /* 0x000fe200048060ff */
[C---:B------:R-:W-:Y:S01]  /*a970*/  FMUL R7, R78.reuse, R24 ;  /* 0x000000184e077220 */ /* 0x040fe20000400000 */
[----:B------:R-:W-:Y:S01]  /*a980*/  F2FP.SATFINITE.E5M2.F32.PACK_AB_MERGE_C R138, R11, R10, RZ ;  /* 0x0000000a0b8a723e */ /* 0x000fe200048060ff */
[C---:B------:R-:W-:Y:S01]  /*a990*/  FMUL R10, R78.reuse, R25 ;  /* 0x000000194e0a7220 */ /* 0x040fe20000400000 */
[C---:B------:R-:W-:Y:S01]  /*a9a0*/  FMUL R25, R78.reuse, R32 ;  /* 0x000000204e197220 */ /* 0x040fe20000400000 */
[----:B------:R-:W-:Y:S02]  /*a9b0*/  HADD2.F32 R137, -RZ, R136.H1_H1 ;  /* 0x30000088ff897230 */ /* 0x000fe40000004100 */
[C---:B------:R-:W-:Y:S01]  /*a9c0*/  FMUL R14, R78.reuse, R14 ;  /* 0x0000000e4e0e7220 */ /* 0x040fe20000400000 */
[----:B------:R-:W-:Y:S02]  /*a9d0*/  HADD2.F32 R90, -RZ, R150.H1_H1 ;  /* 0x30000096ff5a7230 */ /* 0x000fe40000004100 */
[C---:B------:R-:W-:Y:S01]  /*a9e0*/  FMUL R15, R78.reuse, R15 ;  /* 0x0000000f4e0f7220 */ /* 0x040fe20000400000 */
[--C-:B------:R-:W-:Y:S02]  /*a9f0*/  HADD2.F32 R93, -RZ, R151.reuse.H0_H0 ;  /* 0x20000097ff5d7230 */ /* 0x100fe40000004100 */
[C---:B------:R-:W-:Y:S01]  /*aa00*/  FFMA R14, R81.reuse, R89, R14 ;  /* 0x00000059510e7223 */ /* 0x040fe2000000000e */
[----:B------:R-:W-:Y:S02]  /*aa10*/  HADD2.F32 R94, -RZ, R151.H1_H1 ;  /* 0x30000097ff5e7230 */ /* 0x000fe40000004100 */
[C---:B------:R-:W-:Y:S01]  /*aa20*/  FFMA R15, R81.reuse, R90, R15 ;  /* 0x0000005a510f7223 */ /* 0x040fe2000000000f */
[C---:B------:R-:W-:Y:S01]  /*aa30*/  FFMA R16, R81.reuse, R91, R16 ;  /* 0x0000005b51107223 */ /* 0x040fe20000000010 */
[----:B------:R-:W-:Y:S01]  /*aa40*/  FFMA R17, R81, R92, R17 ;  /* 0x0000005c51117223 */ /* 0x000fe20000000011 */
[C---:B------:R-:W-:Y:S01]  /*aa50*/  FMUL R18, R78.reuse, R18 ;  /* 0x000000124e127220 */ /* 0x040fe20000400000 */
[C---:B------:R-:W-:Y:S01]  /*aa60*/  FMUL R19, R78.reuse, R19 ;  /* 0x000000134e137220 */ /* 0x040fe20000400000 */
[--C-:B------:R-:W-:Y:S01]  /*aa70*/  HADD2.F32 R96, -RZ, R152.reuse.H0_H0 ;  /* 0x20000098ff607230 */ /* 0x100fe20000004100 */
[----:B------:R-:W-:Y:S01]  /*aa80*/  F2FP.SATFINITE.E5M2.F32.PACK_AB_MERGE_C R14, R15, R14, RZ ;  /* 0x0000000e0f0e723e */ /* 0x000fe200048060ff */
[C---:B------:R-:W-:Y:S01]  /*aa90*/  FFMA R18, R81.reuse, R93, R18 ;  /* 0x0000005d51127223 */ /* 0x040fe20000000012 */
[C---:B------:R-:W-:Y:S01]  /*aaa0*/  FFMA R19, R81.reuse, R94, R19 ;  /* 0x0000005e51137223 */ /* 0x040fe20000000013 */
[C---:B------:R-:W-:Y:S01]  /*aab0*/  FFMA R0, R81.reuse, R95, R0 ;  /* 0x0000005f51007223 */ /* 0x040fe20000000000 */
[----:B------:R-:W-:Y:S01]  /*aac0*/  FFMA R2, R81, R97, R2 ;  /* 0x0000006151027223 */ /* 0x000fe20000000002 */
[----:B------:R-:W-:Y:S02]  /*aad0*/  HADD2.F32 R99, -RZ, R152.H1_H1 ;  /* 0x30000098ff637230 */ /* 0x000fe40000004100 */
[C---:B------:R-:W-:Y:S01]  /*aae0*/  FMUL R3, R78.reuse, R22 ;  /* 0x000000164e037220 */ /* 0x040fe20000400000 */
[----:B------:R-:W-:Y:S01]  /*aaf0*/  F2FP.SATFINITE.E5M2.F32.PACK_AB_MERGE_C R18, R19, R18, RZ ;  /* 0x000000121312723e */ /* 0x000fe200048060ff */
[C---:B------:R-:W-:Y:S01]  /*ab00*/  FMUL R22, R78.reuse, R29 ;  /* 0x0000001d4e167220 */ /* 0x040fe20000400000 */
[C---:B------:R-:W-:Y:S01]  /*ab10*/  FMUL R29, R78.reuse, R36 ;  /* 0x000000244e1d7220 */ /* 0x040fe20000400000 */
[C---:B------:R-:W-:Y:S01]  /*ab20*/  FFMA R3, R81.reuse, R96, R3 ;  /* 0x0000006051037223 */ /* 0x040fe20000000003 */
[C---:B------:R-:W-:Y:S01]  /*ab30*/  FMUL R6, R78.reuse, R23 ;  /* 0x000000174e067220 */ /* 0x040fe20000400000 */
[--C-:B------:R-:W-:Y:S02]  /*ab40*/  HADD2.F32 R100, -RZ, R153.reuse.H0_H0 ;  /* 0x20000099ff647230 */ /* 0x100fe40000004100 */
[C---:B------:R-:W-:Y:S01]  /*ab50*/  FMUL R11, R78.reuse, R26 ;  /* 0x0000001a4e0b7220 */ /* 0x040fe20000400000 */
[----:B------:R-:W-:Y:S02]  /*ab60*/  HADD2.F32 R103, -RZ, R153.H1_H1 ;  /* 0x30000099ff677230 */ /* 0x000fe40000004100 */
[C---:B------:R-:W-:Y:S01]  /*ab70*/  FFMA R6, R81.reuse, R99, R6 ;  /* 0x0000006351067223 */ /* 0x040fe20000000006 */
[C---:B------:R-:W-:Y:S01]  /*ab80*/  FFMA R7, R81.reuse, R98, R7 ;  /* 0x0000006251077223 */ /* 0x040fe20000000007 */
[C---:B------:R-:W-:Y:S01]  /*ab90*/  FFMA R10, R81.reuse, R101, R10 ;  /* 0x00000065510a7223 */ /* 0x040fe2000000000a */
[C---:B------:R-:W-:Y:S01]  /*aba0*/  FFMA R11, R81.reuse, R100, R11 ;  /* 0x00000064510b7223 */ /* 0x040fe2000000000b */
[----:B------:R-:W-:Y:S01]  /*abb0*/  FMUL R26, R78, R33 ;  /* 0x000000214e1a7220 */ /* 0x000fe20000400000 */
[----:B------:R-:W-:Y:S01]  /*abc0*/  F2FP.SATFINITE.E5M2.F32.PACK_AB_MERGE_C R3, R6, R3, RZ ;  /* 0x000000030603723e */ /* 0x000fe200048060ff */
[C---:B------:R-:W-:Y:S01]  /*abd0*/  FMUL R33, R78.reuse, R40 ;  /* 0x000000284e217220 */ /* 0x040fe20000400000 */
        /* <DEDUP_REMOVED lines=8> */
[C---:B------:R-:W-:Y:S01]  /*ac60*/  FMUL R30, R78.reuse, R37 ;  /* 0x000000254e1e7220 */ /* 0x040fe20000400000 */
[C---:B------:R-:W-:Y:S01]  /*ac70*/  FMUL R37, R78.reuse, R44 ;  /* 0x0000002c4e257220 */ /* 0x040fe20000400000 */
[C---:B------:R-:W-:Y:S01]  /*ac80*/  FMUL R24, R78.reuse, R31 ;  /* 0x0000001f4e187220 */ /* 0x040fe20000400000 */
[----:B------:R-:W-:Y:S01]  /*ac90*/  F2FP.F16.E5M2.UNPACK_B R158, R158.H1 ;  /* 0x0000009eff9e723e */ /* 0x000fe200030004ff */
[--C-:B------:R-:W-:Y:S02]  /*aca0*/  HADD2.F32 R108, -RZ, R155.reuse.H0_H0 ;  /* 0x2000009bff6c7230 */ /* 0x100fe40000004100 */
[----:B------:R-:W-:Y:S01]  /*acb0*/  FMUL R27, R78, R34 ;  /* 0x000000224e1b7220 */ /* 0x000fe20000400000 */
[----:B------:R-:W-:Y:S02]  /*acc0*/  HADD2.F32 R111, -RZ, R155.H1_H1 ;  /* 0x3000009bff6f7230 */ /* 0x000fe40000004100 */
[C---:B------:R-:W-:Y:S01]  /*acd0*/  FFMA R24, R81.reuse, R107, R24 ;  /* 0x0000006b51187223 */ /* 0x040fe20000000018 */
[----:B------:R-:W-:Y:S01]  /*ace0*/  F2FP.F16.E5M2.UNPACK_B R159, R159.H1 ;  /* 0x0000009fff9f723e */ /* 0x000fe200030004ff */
[C---:B------:R-:W-:Y:S01]  /*acf0*/  FFMA R25, R81.reuse, R106, R25 ;  /* 0x0000006a51197223 */ /* 0x040fe20000000019 */
[C---:B------:R-:W-:Y:S01]  /*ad00*/  FFMA R26, R81.reuse, R109, R26 ;  /* 0x0000006d511a7223 */ /* 0x040fe2000000001a */
[----:B------:R-:W-:Y:S01]  /*ad10*/  F2FP.F16.E5M2.UNPACK_B R160, R160.H1 ;  /* 0x000000a0ffa0723e */ /* 0x000fe200030004ff */
[C---:B------:R-:W-:Y:S01]  /*ad20*/  FFMA R27, R81.reuse, R108, R27 ;  /* 0x0000006c511b7223 */ /* 0x040fe2000000001b */
[----:B------:R-:W-:Y:S01]  /*ad30*/  F2FP.SATFINITE.E5M2.F32.PACK_AB_MERGE_C R6, R24, R23, RZ ;  /* 0x000000171806723e */ /* 0x000fe200048060ff */
[C---:B------:R-:W-:Y:S01]  /*ad40*/  FMUL R34, R78.reuse, R41 ;  /* 0x000000294e227220 */ /* 0x040fe20000400000 */
[C---:B------:R-:W-:Y:S01]  /*ad50*/  FMUL R41, R78.reuse, R48 ;  /* 0x000000304e297220 */ /* 0x040fe20000400000 */
[----:B------:R-:W-:Y:S01]  /*ad60*/  FMUL R28, R78, R35 ;  /* 0x000000234e1c7220 */ /* 0x000fe20000400000 */
[----:B------:R-:W-:Y:S01]  /*ad70*/  F2FP.F16.E5M2.UNPACK_B R161, R161.H1 ;  /* 0x000000a1ffa1723e */ /* 0x000fe200030004ff */
[--C-:B------:R-:W-:Y:S01]  /*ad80*/  HADD2.F32 R112, -RZ, R156.reuse.H0_H0 ;  /* 0x2000009cff707230 */ /* 0x100fe20000004100 */
[----:B------:R-:W-:Y:S01]  /*ad90*/  F2FP.SATFINITE.E5M2.F32.PACK_AB_MERGE_C R6, R22, R21, R6 ;  /* 0x000000151606723e */ /* 0x000fe20004806006 */
[C---:B------:R-:W-:Y:S01]  /*ada0*/  FFMA R28, R81.reuse, R111, R28 ;  /* 0x0000006f511c7223 */ /* 0x040fe2000000001c */
[C---:B------:R-:W-:Y:S01]  /*adb0*/  FFMA R29, R81.reuse, R110, R29 ;  /* 0x0000006e511d7223 */ /* 0x040fe2000000001d */
[C---:B------:R-:W-:Y:S01]  /*adc0*/  FFMA R30, R81.reuse, R113, R30 ;  /* 0x00000071511e7223 */ /* 0x040fe2000000001e */
[----:B------:R-:W-:Y:S02]  /*add0*/  HADD2.F32 R115, -RZ, R156.H1_H1 ;  /* 0x3000009cff737230 */ /* 0x000fe40000004100 */
[C---:B------:R-:W-:Y:S01]  /*ade0*/  FMUL R31, R78.reuse, R38 ;  /* 0x000000264e1f7220 */ /* 0x040fe20000400000 */
[----:B------:R-:W-:Y:S01]  /*adf0*/  F2FP.F16.E5M2.UNPACK_B R162, R162.H1 ;  /* 0x000000a2ffa2723e */ /* 0x000fe200030004ff */
[C---:B------:R-:W-:Y:S01]  /*ae00*/  FMUL R38, R78.reuse, R45 ;  /* 0x0000002d4e267220 */ /* 0x040fe20000400000 */
[C---:B------:R-:W-:Y:S01]  /*ae10*/  FMUL R45, R78.reuse, R52 ;  /* 0x000000344e2d7220 */ /* 0x040fe20000400000 */
[----:B------:R-:W-:Y:S01]  /*ae20*/  F2FP.F16.E5M2.UNPACK_B R163, R163.H1 ;  /* 0x000000a3ffa3723e */ /* 0x000fe200030004ff */
[----:B------:R-:W-:Y:S01]  /*ae30*/  FFMA R31, R81, R112, R31 ;  /* 0x00000070511f7223 */ /* 0x000fe2000000001f */
[----:B------:R-:W-:Y:S01]  /*ae40*/  FMUL R52, R78, R59 ;  /* 0x0000003b4e347220 */ /* 0x000fe20000400000 */
[----:B------:R-:W-:Y:S01]  /*ae50*/  IADD3 R76, PT, PT, R76, 0x1, RZ ;  /* 0x000000014c4c7810 */ /* 0x000fe20007ffe0ff */
[C---:B------:R-:W-:Y:S01]  /*ae60*/  FMUL R59, R78.reuse, R66 ;  /* 0x000000424e3b7220 */ /* 0x040fe20000400000 */
[----:B------:R-:W-:Y:S01]  /*ae70*/  F2FP.SATFINITE.E5M2.F32.PACK_AB_MERGE_C R66, R13, R12, R14 ;  /* 0x0000000c0d42723e */ /* 0x000fe2000480600e */
[C---:B------:R-:W-:Y:S01]  /*ae80*/  FMUL R32, R78.reuse, R39 ;  /* 0x000000274e207220 */ /* 0x040fe20000400000 */
[--C-:B------:R-:W-:Y:S02]  /*ae90*/  HADD2.F32 R116, -RZ, R157.reuse.H0_H0 ;  /* 0x2000009dff747230 */ /* 0x100fe40000004100 */
[C---:B------:R-:W-:Y:S01]  /*aea0*/  FMUL R35, R78.reuse, R42 ;  /* 0x0000002a4e237220 */ /* 0x040fe20000400000 */
[----:B------:R-:W-:Y:S02]  /*aeb0*/  HADD2.F32 R119, -RZ, R157.H1_H1 ;  /* 0x3000009dff777230 */ /* 0x000fe40000004100 */
[C---:B------:R-:W-:Y:S01]  /*aec0*/  FFMA R32, R81.reuse, R115, R32 ;  /* 0x0000007351207223 */ /* 0x040fe20000000020 */
[----:B------:R-:W-:Y:S01]  /*aed0*/  FMUL R36, R78, R43 ;  /* 0x0000002b4e247220 */ /* 0x000fe20000400000 */
[C---:B------:R-:W-:Y:S01]  /*aee0*/  FFMA R33, R81.reuse, R114, R33 ;  /* 0x0000007251217223 */ /* 0x040fe20000000021 */
[C---:B------:R-:W-:Y:S01]  /*aef0*/  FFMA R34, R81.reuse, R117, R34 ;  /* 0x0000007551227223 */ /* 0x040fe20000000022 */
[--C-:B------:R-:W-:Y:S01]  /*af00*/  HADD2.F32 R120, -RZ, R158.reuse.H0_H0 ;  /* 0x2000009eff787230 */ /* 0x100fe20000004100 */
[----:B------:R-:W-:Y:S01]  /*af10*/  F2FP.SATFINITE.E5M2.F32.PACK_AB_MERGE_C R32, R32, R31, RZ ;  /* 0x0000001f2020723e */ /* 0x000fe200048060ff */
[C---:B------:R-:W-:Y:S01]  /*af20*/  FFMA R35, R81.reuse, R116, R35 ;  /* 0x0000007451237223 */ /* 0x040fe20000000023 */
[----:B------:R-:W-:Y:S02]  /*af30*/  HADD2.F32 R123, -RZ, R158.H1_H1 ;  /* 0x3000009eff7b7230 */ /* 0x000fe40000004100 */
[----:B------:R-:W-:Y:S01]  /*af40*/  FMUL R39, R78, R46 ;  /* 0x0000002e4e277220 */ /* 0x000fe20000400000 */
[----:B------:R-:W-:Y:S01]  /*af50*/  F2FP.SATFINITE.E5M2.F32.PACK_AB_MERGE_C R32, R30, R29, R32 ;  /* 0x0000001d1e20723e */ /* 0x000fe20004806020 */
[C---:B------:R-:W-:Y:S01]  /*af60*/  FFMA R36, R81.reuse, R119, R36 ;  /* 0x0000007751247223 */ /* 0x040fe20000000024 */
[C---:B------:R-:W-:Y:S01]  /*af70*/  FMUL R40, R78.reuse, R47 ;  /* 0x0000002f4e287220 */ /* 0x040fe20000400000 */
[C---:B------:R-:W-:Y:S01]  /*af80*/  FFMA R37, R81.reuse, R118, R37 ;  /* 0x0000007651257223 */ /* 0x040fe20000000025 */
[C---:B------:R-:W-:Y:S01]  /*af90*/  FFMA R38, R81.reuse, R121, R38 ;  /* 0x0000007951267223 */ /* 0x040fe20000000026 */
[C---:B------:R-:W-:Y:S01]  /*afa0*/  FMUL R42, R78.reuse, R49 ;  /* 0x000000314e2a7220 */ /* 0x040fe20000400000 */
        /* <DEDUP_REMOVED lines=8> */
[C---:B------:R-:W-:Y:S01]  /*b030*/  FMUL R57, R78.reuse, R64 ;  /* 0x000000404e397220 */ /* 0x040fe20000400000 */
[----:B------:R-:W-:Y:S01]  /*b040*/  FFMA R42, R81, R125, R42 ;  /* 0x0000007d512a7223 */ /* 0x000fe2000000002a */
[C---:B------:R-:W-:Y:S01]  /*b050*/  FMUL R46, R78.reuse, R53 ;  /* 0x000000354e2e7220 */ /* 0x040fe20000400000 */
[--C-:B------:R-:W-:Y:S01]  /*b060*/  HADD2.F32 R128, -RZ, R160.reuse.H0_H0 ;  /* 0x200000a0ff807230 */ /* 0x100fe20000004100 */
[----:B------:R-:W-:Y:S01]  /*b070*/  F2FP.SATFINITE.E5M2.F32.PACK_AB_MERGE_C R64, R5, R4, R86 ;  /* 0x000000040540723e */ /* 0x000fe20004806056 */
[C---:B------:R-:W-:Y:S01]  /*b080*/  FMUL R51, R78.reuse, R58 ;  /* 0x0000003a4e337220 */ /* 0x040fe20000400000 */
[C---:B------:R-:W-:Y:S01]  /*b090*/  FMUL R53, R78.reuse, R60 ;  /* 0x0000003c4e357220 */ /* 0x040fe20000400000 */
[C---:B------:R-:W-:Y:S01]  /*b0a0*/  FFMA R43, R81.reuse, R124, R43 ;  /* 0x0000007c512b7223 */ /* 0x040fe2000000002b */
[----:B------:R-:W-:Y:S02]  /*b0b0*/  HADD2.F32 R131, -RZ, R160.H1_H1 ;  /* 0x300000a0ff837230 */ /* 0x000fe40000004100 */
[C---:B------:R-:W-:Y:S01]  /*b0c0*/  FMUL R47, R78.reuse, R54 ;  /* 0x000000364e2f7220 */ /* 0x040fe20000400000 */
[C---:B------:R-:W-:Y:S01]  /*b0d0*/  FMUL R58, R78.reuse, R65 ;  /* 0x000000414e3a7220 */ /* 0x040fe20000400000 */
[----:B------:R-:W-:Y:S01]  /*b0e0*/  FMUL R60, R78, R67 ;  /* 0x000000434e3c7220 */ /* 0x000fe20000400000 */
[----:B------:R-:W-:Y:S01]  /*b0f0*/  F2FP.SATFINITE.E5M2.F32.PACK_AB_MERGE_C R5, R20, R11, RZ ;  /* 0x0000000b1405723e */ /* 0x000fe200048060ff */
[----:B------:R-:W-:Y:S01]  /*b100*/  FFMA R44, R81, R127, R44 ;  /* 0x0000007f512c7223 */ /* 0x000fe2000000002c */
[C---:B------:R-:W-:Y:S01]  /*b110*/  FMUL R48, R78.reuse, R55 ;  /* 0x000000374e307220 */ /* 0x040fe20000400000 */
[----:B------:R-:W-:Y:S01]  /*b120*/  F2FP.SATFINITE.E5M2.F32.PACK_AB_MERGE_C R65, R9, R8, R138 ;  /* 0x000000080941723e */ /* 0x000fe2000480608a */
[----:B------:R-:W-:Y:S01]  /*b130*/  FFMA R45, R81, R126, R45 ;  /* 0x0000007e512d7223 */ /* 0x000fe2000000002d */
[----:B------:R-:W-:Y:S01]  /*b140*/  F2FP.SATFINITE.E5M2.F32.PACK_AB_MERGE_C R67, R17, R16, R18 ;  /* 0x000000101143723e */ /* 0x000fe20004806012 */
[----:B------:R-:W-:Y:S01]  /*b150*/  FMUL R49, R78, R56 ;  /* 0x000000384e317220 */ /* 0x000fe20000400000 */
[C---:B------:R-:W-:Y:S01]  /*b160*/  FFMA R46, R81.reuse, R129, R46 ;  /* 0x00000081512e7223 */ /* 0x040fe2000000002e */
[--C-:B------:R-:W-:Y:S02]  /*b170*/  HADD2.F32 R132, -RZ, R161.reuse.H0_H0 ;  /* 0x200000a1ff847230 */ /* 0x100fe40000004100 */
[C---:B------:R-:W-:Y:S01]  /*b180*/  FFMA R47, R81.reuse, R128, R47 ;  /* 0x00000080512f7223 */ /* 0x040fe2000000002f */
[----:B------:R1:W-:Y:S01]  /*b190*/  STS.128 [R172+UR49+0xa200], R64 ;  /* 0x00a20040ac007988 */ /* 0x0003e20008000c31 */
[----:B------:R-:W-:Y:S01]  /*b1a0*/  HADD2.F32 R135, -RZ, R161.H1_H1 ;  /* 0x300000a1ff877230 */ /* 0x000fe20000004100 */
[----:B------:R-:W-:Y:S01]  /*b1b0*/  F2FP.SATFINITE.E5M2.F32.PACK_AB_MERGE_C R5, R10, R7, R5 ;  /* 0x000000070a05723e */ /* 0x000fe20004806005 */
[C---:B------:R-:W-:Y:S01]  /*b1c0*/  FFMA R48, R81.reuse, R131, R48 ;  /* 0x0000008351307223 */ /* 0x040fe20000000030 */
[----:B------:R-:W-:Y:S01]  /*b1d0*/  F2FP.SATFINITE.E5M2.F32.PACK_AB_MERGE_C R7, R28, R27, RZ ;  /* 0x0000001b1c07723e */ /* 0x000fe200048060ff */
        /* <DEDUP_REMOVED lines=8> */
[----:B------:R-:W-:Y:S01]  /*b260*/  FMUL R56, R78, R63 ;  /* 0x0000003f4e387220 */ /* 0x000fe20000400000 */
[----:B------:R-:W-:Y:S01]  /*b270*/  F2FP.SATFINITE.E5M2.F32.PACK_AB_MERGE_C R4, R2, R0, R3 ;  /* 0x000000000204723e */ /* 0x000fe20004806003 */
[C---:B------:R-:W-:Y:S01]  /*b280*/  FFMA R53, R81.reuse, R134, R53 ;  /* 0x0000008651357223 */ /* 0x040fe20000000035 */
[----:B------:R-:W-:Y:S01]  /*b290*/  F2FP.SATFINITE.E5M2.F32.PACK_AB_MERGE_C R7, R26, R25, R7 ;  /* 0x000000191a07723e */ /* 0x000fe20004806007 */
[C---:B------:R-:W-:Y:S01]  /*b2a0*/  FFMA R54, R81.reuse, R137, R54 ;  /* 0x0000008951367223 */ /* 0x040fe20000000036 */
[--C-:B------:R-:W-:Y:S02]  /*b2b0*/  HADD2.F32 R84, -RZ, R163.reuse.H0_H0 ;  /* 0x200000a3ff547230 */ /* 0x100fe40000004100 */
[C---:B------:R-:W-:Y:S01]  /*b2c0*/  FFMA R55, R81.reuse, R136, R55 ;  /* 0x0000008851377223 */ /* 0x040fe20000000037 */
[----:B------:R-:W-:Y:S01]  /*b2d0*/  HADD2.F32 R85, -RZ, R163.H1_H1 ;  /* 0x300000a3ff557230 */ /* 0x000fe20000004100 */
[----:B------:R1:W-:Y:S01]  /*b2e0*/  STS.128 [R192+0xa010], R4 ;  /* 0x00a01004c0007388 */ /* 0x0003e20000000c00 */
[----:B------:R-:W-:Y:S01]  /*b2f0*/  F2FP.SATFINITE.E5M2.F32.PACK_AB_MERGE_C R35, R36, R35, RZ ;  /* 0x000000232423723e */ /* 0x000fe200048060ff */
[C---:B------:R-:W-:Y:S01]  /*b300*/  FFMA R56, R81.reuse, R139, R56 ;  /* 0x0000008b51387223 */ /* 0x040fe20000000038 */
[----:B------:R-:W-:Y:S01]  /*b310*/  F2FP.SATFINITE.E5M2.F32.PACK_AB_MERGE_C R39, R40, R39, RZ ;  /* 0x000000272827723e */ /* 0x000fe200048060ff */
[C---:B------:R-:W-:Y:S01]  /*b320*/  FFMA R57, R81.reuse, R82, R57 ;  /* 0x0000005251397223 */ /* 0x040fe20000000039 */
[----:B------:R-:W-:Y:S01]  /*b330*/  F2FP.SATFINITE.E5M2.F32.PACK_AB_MERGE_C R43, R44, R43, RZ ;  /* 0x0000002b2c2b723e */ /* 0x000fe200048060ff */
[C---:B------:R-:W-:Y:S01]  /*b340*/  FFMA R58, R81.reuse, R83, R58 ;  /* 0x00000053513a7223 */ /* 0x040fe2000000003a */
[C---:B------:R-:W-:Y:S01]  /*b350*/  FFMA R59, R81.reuse, R84, R59 ;  /* 0x00000054513b7223 */ /* 0x040fe2000000003b */
[----:B------:R-:W-:Y:S01]  /*b360*/  F2FP.SATFINITE.E5M2.F32.PACK_AB_MERGE_C R33, R34, R33, R35 ;  /* 0x000000212221723e */ /* 0x000fe20004806023 */
        /* <DEDUP_REMOVED lines=11> */
[----:B------:R-:W-:Y:S05]  /*b420*/  F2FP.SATFINITE.E5M2.F32.PACK_AB_MERGE_C R51, R58, R57, R59 ;  /* 0x000000393a33723e */ /* 0x000fea000480603b */
        /* <DEDUP_REMOVED lines=18> */
.L_x_135:
[----:B------:R-:W-:Y:S05]  /*b550*/  BSYNC.RECONVERGENT B0 ;  /* 0x0000000000007941 */ /* 0x000fea0003800200 */
.L_x_134:
[----:B------:R-:W-:Y:S01]  /*b560*/  BAR.SYNC.DEFER_BLOCKING 0x1, 0x80 ;  /* 0x0042000000007b1d */ /* 0x000fe20000010000 */
[----:B------:R-:W-:Y:S01]  /*b570*/  ISETP.NE.AND P2, PT, R190, RZ, PT ;  /* 0x000000ffbe00720c */ /* 0x000fe20003f45270 */
[----:B------:R-:W-:Y:S01]  /*b580*/  IMAD.IADD R20, R75, 0x1, R147 ;  /* 0x000000014b147824 */ /* 0x000fe200078e0293 */
[----:B------:R-:W-:Y:S01]  /*b590*/  ISETP.NE.AND P0, PT, R191, 0x2, PT ;  /* 0x00000002bf00780c */ /* 0x000fe20003f05270 */
[----:B------:R-:W-:Y:S01]  /*b5a0*/  IMAD.IADD R21, R77, 0x1, R170 ;  /* 0x000000014d157824 */ /* 0x000fe200078e02aa */
[----:B------:R-:W-:Y:S02]  /*b5b0*/  ISETP.NE.AND P1, PT, R76, 0x2, PT ;  /* 0x000000024c00780c */ /* 0x000fe40003f25270 */
[----:B------:R-:W-:Y:S02]  /*b5c0*/  SEL R3, RZ, 0x1, P0 ;  /* 0x00000001ff037807 */ /* 0x000fe40000000000 */
[----:B------:R-:W-:Y:S02]  /*b5d0*/  SEL R0, RZ, 0x1, P1 ;  /* 0x00000001ff007807 */ /* 0x000fe40000800000 */
[----:B------:R-:W-:Y:S02]  /*b5e0*/  LOP3.LUT R182, R182, R3, RZ, 0x3c, !PT ;  /* 0x00000003b6b67212 */ /* 0x000fe400078e3cff */
[----:B------:R-:W-:Y:S02]  /*b5f0*/  LOP3.LUT R183, R183, R0, RZ, 0x3c, !PT ;  /* 0x00000000b7b77212 */ /* 0x000fe400078e3cff */
[----:B------:R-:W-:Y:S02]  /*b600*/  @P2 R2UR UR36, R179 ;  /* 0x00000000b32422ca */ /* 0x000fe400000e0000 */
[----:B------:R-:W-:Y:S02]  /*b610*/  SEL R191, R191, RZ, P0 ;  /* 0x000000ffbfbf7207 */ /* 0x000fe40000000000 */
[----:B------:R-:W-:Y:S01]  /*b620*/  SEL R76, R76, RZ, P1 ;  /* 0x000000ff4c4c7207 */ /* 0x000fe20000800000 */
[----:B------:R-:W-:Y:S10]  /*b630*/  @P2 BRA `(.L_x_136) ;  /* 0xffffff9800d82947 */ /* 0x000ff4000383ffff */
[----:B------:R-:W-:Y:S05]  /*b640*/  EXIT ;  /* 0x000000000000794d */ /* 0x000fea0003800000 */
.L_x_20:
[----:B--2---:R2:W1:Y:S02]  /*b650*/  SYNCS.PHASECHK.TRANS64.TRYWAIT P0, [R3+URZ+0x180], R2 ;  /* 0x00018002030075a7 */ /* 0x00446400080011ff */
[----:B-1----:R-:W-:Y:S05]  /*b660*/  @!P0 NANOSLEEP.SYNCS 0x989680 ;  /* 0x009896800000895d */ /* 0x002fea0003900000 */
[----:B------:R-:W1:Y:S02]  /*b670*/  @!P0 SYNCS.PHASECHK.TRANS64 P0, [R3+URZ+0x180], R2 ;  /* 0x00018002030085a7 */ /* 0x000e6400080010ff */
[----:B-1----:R-:W-:Y:S05]  /*b680*/  @!P0 BRA `(.L_x_20) ;  /* 0xfffffffc00f08947 */ /* 0x002fea000383ffff */
[----:B------:R-:W-:Y:S05]  /*b690*/  BRA `(.L_x_137) ;  /* 0xffffff60001c7947 */ /* 0x000fea000383ffff */
.L_x_23:
[----:B-1----:R-:W-:-:S07]  /*b6a0*/  MOV R2, UR33 ;  /* 0x0000002100027c02 */ /* 0x002fce0008000f00 */
.L_x_138:
[----:B-1----:R1:W2:Y:S02]  /*b6b0*/  SYNCS.PHASECHK.TRANS64.TRYWAIT P0, [R2+URZ+0x70], R5 ;  /* 0x00007005020075a7 */ /* 0x0022a400080011ff */
[----:B--2---:R-:W-:Y:S05]  /*b6c0*/  @!P0 NANOSLEEP.SYNCS 0x989680 ;  /* 0x009896800000895d */ /* 0x004fea0003900000 */
[----:B------:R-:W2:Y:S02]  /*b6d0*/  @!P0 SYNCS.PHASECHK.TRANS64 P0, [R2+URZ+0x70], R5 ;  /* 0x00007005020085a7 */ /* 0x000ea400080010ff */
[----:B--2---:R-:W-:Y:S05]  /*b6e0*/  @!P0 BRA `(.L_x_138) ;  /* 0xfffffffc00f08947 */ /* 0x004fea000383ffff */
[----:B------:R-:W-:Y:S05]  /*b6f0*/  BRA `(.L_x_22) ;  /* 0xffffff6000707947 */ /* 0x000fea000383ffff */
.L_x_29:
[----:B-1----:R-:W-:-:S07]  /*b700*/  MOV R2, UR25 ;  /* 0x0000001900027c02 */ /* 0x002fce0008000f00 */
.L_x_139:
[----:B-1----:R1:W2:Y:S02]  /*b710*/  SYNCS.PHASECHK.TRANS64.TRYWAIT P0, [R2+URZ+0x70], R5 ;  /* 0x00007005020075a7 */ /* 0x0022a400080011ff */
[----:B--2---:R-:W-:Y:S05]  /*b720*/  @!P0 NANOSLEEP.SYNCS 0x989680 ;  /* 0x009896800000895d */ /* 0x004fea0003900000 */
[----:B------:R-:W2:Y:S02]  /*b730*/  @!P0 SYNCS.PHASECHK.TRANS64 P0, [R2+URZ+0x70], R5 ;  /* 0x00007005020085a7 */ /* 0x000ea400080010ff */
[----:B--2---:R-:W-:Y:S05]  /*b740*/  @!P0 BRA `(.L_x_139) ;  /* 0xfffffffc00f08947 */ /* 0x004fea000383ffff */
[----:B------:R-:W-:Y:S05]  /*b750*/  BRA `(.L_x_28) ;  /* 0xffffff6400307947 */ /* 0x000fea000383ffff */
.L_x_33:
[----:B-1----:R1:W2:Y:S02]  /*b760*/  SYNCS.PHASECHK.TRANS64.TRYWAIT P0, [R2+URZ+0x130], R3 ;  /* 0x00013003020075a7 */ /* 0x0022a400080011ff */
[----:B--2---:R-:W-:Y:S05]  /*b770*/  @!P0 NANOSLEEP.SYNCS 0x989680 ;  /* 0x009896800000895d */ /* 0x004fea0003900000 */
[----:B------:R-:W2:Y:S02]  /*b780*/  @!P0 SYNCS.PHASECHK.TRANS64 P0, [R2+URZ+0x130], R3 ;  /* 0x00013003020085a7 */ /* 0x000ea400080010ff */
[----:B--2---:R-:W-:Y:S05]  /*b790*/  @!P0 BRA `(.L_x_33) ;  /* 0xfffffffc00f08947 */ /* 0x004fea000383ffff */
[----:B------:R-:W-:Y:S05]  /*b7a0*/  BRA `(.L_x_140) ;  /* 0xffffff6400d47947 */ /* 0x000fea000383ffff */
.L_x_37:
[----:B----4-:R-:W-:-:S07]  /*b7b0*/  MOV R0, UR5 ;  /* 0x0000000500007c02 */ /* 0x010fce0008000f00 */
.L_x_141:
[----:B-1----:R1:W2:Y:S02]  /*b7c0*/  SYNCS.PHASECHK.TRANS64.TRYWAIT P0, [R0+URZ], R3 ;  /* 0x00000003000075a7 */ /* 0x0022a400080011ff */
[----:B--2---:R-:W-:Y:S05]  /*b7d0*/  @!P0 NANOSLEEP.SYNCS 0x989680 ;  /* 0x009896800000895d */ /* 0x004fea0003900000 */
[----:B------:R-:W2:Y:S02]  /*b7e0*/  @!P0 SYNCS.PHASECHK.TRANS64 P0, [R0+URZ], R3 ;  /* 0x00000003000085a7 */ /* 0x000ea400080010ff */
[----:B--2---:R-:W-:Y:S05]  /*b7f0*/  @!P0 BRA `(.L_x_141) ;  /* 0xfffffffc00f08947 */ /* 0x004fea000383ffff */
[----:B------:R-:W-:Y:S05]  /*b800*/  BRA `(.L_x_142) ;  /* 0xffffff6c00447947 */ /* 0x000fea000383ffff */
.L_x_38:
[----:B----4-:R-:W-:-:S07]  /*b810*/  MOV R0, UR5 ;  /* 0x0000000500007c02 */ /* 0x010fce0008000f00 */
.L_x_143:
[----:B-1----:R1:W2:Y:S02]  /*b820*/  SYNCS.PHASECHK.TRANS64.TRYWAIT P0, [R0+URZ], R3 ;  /* 0x00000003000075a7 */ /* 0x0022a400080011ff */
[----:B--2---:R-:W-:Y:S05]  /*b830*/  @!P0 NANOSLEEP.SYNCS 0x989680 ;  /* 0x009896800000895d */ /* 0x004fea0003900000 */
[----:B------:R-:W2:Y:S02]  /*b840*/  @!P0 SYNCS.PHASECHK.TRANS64 P0, [R0+URZ], R3 ;  /* 0x00000003000085a7 */ /* 0x000ea400080010ff */
[----:B--2---:R-:W-:Y:S05]  /*b850*/  @!P0 BRA `(.L_x_143) ;  /* 0xfffffffc00f08947 */ /* 0x004fea000383ffff */
[----:B------:R-:W-:Y:S05]  /*b860*/  BRA `(.L_x_144) ;  /* 0xffffff6c00507947 */ /* 0x000fea000383ffff */
.L_x_39:
[----:B----4-:R-:W-:-:S07]  /*b870*/  MOV R0, UR5 ;  /* 0x0000000500007c02 */ /* 0x010fce0008000f00 */
.L_x_145:
[----:B-1----:R1:W2:Y:S02]  /*b880*/  SYNCS.PHASECHK.TRANS64.TRYWAIT P0, [R0+URZ], R3 ;  /* 0x00000003000075a7 */ /* 0x0022a400080011ff */
[----:B--2---:R-:W-:Y:S05]  /*b890*/  @!P0 NANOSLEEP.SYNCS 0x989680 ;  /* 0x009896800000895d */ /* 0x004fea0003900000 */
[----:B------:R-:W2:Y:S02]  /*b8a0*/  @!P0 SYNCS.PHASECHK.TRANS64 P0, [R0+URZ], R3 ;  /* 0x00000003000085a7 */ /* 0x000ea400080010ff */
[----:B--2---:R-:W-:Y:S05]  /*b8b0*/  @!P0 BRA `(.L_x_145) ;  /* 0xfffffffc00f08947 */ /* 0x004fea000383ffff */
[----:B------:R-:W-:Y:S05]  /*b8c0*/  BRA `(.L_x_146) ;  /* 0xffffff6c005c7947 */ /* 0x000fea000383ffff */
.L_x_40:
[----:B----4-:R-:W-:-:S07]  /*b8d0*/  MOV R0, UR5 ;  /* 0x0000000500007c02 */ /* 0x010fce0008000f00 */
.L_x_147:
[----:B-1----:R1:W2:Y:S02]  /*b8e0*/  SYNCS.PHASECHK.TRANS64.TRYWAIT P0, [R0+URZ], R3 ;  /* 0x00000003000075a7 */ /* 0x0022a400080011ff */
[----:B--2---:R-:W-:Y:S05]  /*b8f0*/  @!P0 NANOSLEEP.SYNCS 0x989680 ;  /* 0x009896800000895d */ /* 0x004fea0003900000 */
[----:B------:R-:W2:Y:S02]  /*b900*/  @!P0 SYNCS.PHASECHK.TRANS64 P0, [R0+URZ], R3 ;  /* 0x00000003000085a7 */ /* 0x000ea400080010ff */
[----:B--2---:R-:W-:Y:S05]  /*b910*/  @!P0 BRA `(.L_x_147) ;  /* 0xfffffffc00f08947 */ /* 0x004fea000383ffff */
[----:B------:R-:W-:Y:S05]  /*b920*/  BRA `(.L_x_148) ;  /* 0xffffff6c00687947 */ /* 0x000fea000383ffff */
.L_x_41:
[----:B----4-:R-:W-:-:S07]  /*b930*/  MOV R0, UR5 ;  /* 0x0000000500007c02 */ /* 0x010fce0008000f00 */
.L_x_149:
[----:B-1----:R1:W2:Y:S02]  /*b940*/  SYNCS.PHASECHK.TRANS64.TRYWAIT P0, [R0+URZ], R3 ;  /* 0x00000003000075a7 */ /* 0x0022a400080011ff */
[----:B--2---:R-:W-:Y:S05]  /*b950*/  @!P0 NANOSLEEP.SYNCS 0x989680 ;  /* 0x009896800000895d */ /* 0x004fea0003900000 */
[----:B------:R-:W2:Y:S02]  /*b960*/  @!P0 SYNCS.PHASECHK.TRANS64 P0, [R0+URZ], R3 ;  /* 0x00000003000085a7 */ /* 0x000ea400080010ff */
[----:B--2---:R-:W-:Y:S05]  /*b970*/  @!P0 BRA `(.L_x_149) ;  /* 0xfffffffc00f08947 */ /* 0x004fea000383ffff */
[----:B------:R-:W-:Y:S05]  /*b980*/  BRA `(.L_x_150) ;  /* 0xffffff6c00747947 */ /* 0x000fea000383ffff */
.L_x_42:
[----:B----4-:R-:W-:-:S07]  /*b990*/  MOV R0, UR5 ;  /* 0x0000000500007c02 */ /* 0x010fce0008000f00 */
.L_x_151:
[----:B-1----:R1:W2:Y:S02]  /*b9a0*/  SYNCS.PHASECHK.TRANS64.TRYWAIT P0, [R0+URZ], R3 ;  /* 0x00000003000075a7 */ /* 0x0022a400080011ff */
[----:B--2---:R-:W-:Y:S05]  /*b9b0*/  @!P0 NANOSLEEP.SYNCS 0x989680 ;  /* 0x009896800000895d */ /* 0x004fea0003900000 */
[----:B------:R-:W2:Y:S02]  /*b9c0*/  @!P0 SYNCS.PHASECHK.TRANS64 P0, [R0+URZ], R3 ;  /* 0x00000003000085a7 */ /* 0x000ea400080010ff */
[----:B--2---:R-:W-:Y:S05]  /*b9d0*/  @!P0 BRA `(.L_x_151) ;  /* 0xfffffffc00f08947 */ /* 0x004fea000383ffff */
[----:B------:R-:W-:Y:S05]  /*b9e0*/  BRA `(.L_x_152) ;  /* 0xffffff6c00807947 */ /* 0x000fea000383ffff */
.L_x_43:
[----:B----4-:R-:W-:-:S07]  /*b9f0*/  MOV R0, UR5 ;  /* 0x0000000500007c02 */ /* 0x010fce0008000f00 */
.L_x_153:
[----:B-1----:R1:W2:Y:S02]  /*ba00*/  SYNCS.PHASECHK.TRANS64.TRYWAIT P0, [R0+URZ], R3 ;  /* 0x00000003000075a7 */ /* 0x0022a400080011ff */
[----:B--2---:R-:W-:Y:S05]  /*ba10*/  @!P0 NANOSLEEP.SYNCS 0x989680 ;  /* 0x009896800000895d */ /* 0x004fea0003900000 */
[----:B------:R-:W2:Y:S02]  /*ba20*/  @!P0 SYNCS.PHASECHK.TRANS64 P0, [R0+URZ], R3 ;  /* 0x00000003000085a7 */ /* 0x000ea400080010ff */
[----:B--2---:R-:W-:Y:S05]  /*ba30*/  @!P0 BRA `(.L_x_153) ;  /* 0xfffffffc00f08947 */ /* 0x004fea000383ffff */
[----:B------:R-:W-:Y:S05]  /*ba40*/  BRA `(.L_x_154) ;  /* 0xffffff6c008c7947 */ /* 0x000fea000383ffff */
.L_x_44:
[----:B----4-:R-:W-:-:S07]  /*ba50*/  MOV R0, UR5 ;  /* 0x0000000500007c02 */ /* 0x010fce0008000f00 */
.L_x_155:
[----:B-1----:R1:W2:Y:S02]  /*ba60*/  SYNCS.PHASECHK.TRANS64.TRYWAIT P0, [R0+URZ], R3 ;  /* 0x00000003000075a7 */ /* 0x0022a400080011ff */
[----:B--2---:R-:W-:Y:S05]  /*ba70*/  @!P0 NANOSLEEP.SYNCS 0x989680 ;  /* 0x009896800000895d */ /* 0x004fea0003900000 */
[----:B------:R-:W2:Y:S02]  /*ba80*/  @!P0 SYNCS.PHASECHK.TRANS64 P0, [R0+URZ], R3 ;  /* 0x00000003000085a7 */ /* 0x000ea400080010ff */
[----:B--2---:R-:W-:Y:S05]  /*ba90*/  @!P0 BRA `(.L_x_155) ;  /* 0xfffffffc00f08947 */ /* 0x004fea000383ffff */
[----:B------:R-:W-:Y:S05]  /*baa0*/  BRA `(.L_x_156) ;  /* 0xffffff6c00987947 */ /* 0x000fea000383ffff */
.L_x_45:
[----:B----4-:R-:W-:-:S07]  /*bab0*/  MOV R0, UR5 ;  /* 0x0000000500007c02 */ /* 0x010fce0008000f00 */
.L_x_157:
[----:B-1----:R1:W2:Y:S02]  /*bac0*/  SYNCS.PHASECHK.TRANS64.TRYWAIT P0, [R0+URZ], R3 ;  /* 0x00000003000075a7 */ /* 0x0022a400080011ff */
[----:B--2---:R-:W-:Y:S05]  /*bad0*/  @!P0 NANOSLEEP.SYNCS 0x989680 ;  /* 0x009896800000895d */ /* 0x004fea0003900000 */
[----:B------:R-:W2:Y:S02]  /*bae0*/  @!P0 SYNCS.PHASECHK.TRANS64 P0, [R0+URZ], R3 ;  /* 0x00000003000085a7 */ /* 0x000ea400080010ff */
[----:B--2---:R-:W-:Y:S05]  /*baf0*/  @!P0 BRA `(.L_x_157) ;  /* 0xfffffffc00f08947 */ /* 0x004fea000383ffff */
[----:B------:R-:W-:Y:S05]  /*bb00*/  BRA `(.L_x_158) ;  /* 0xffffff6c00a47947 */ /* 0x000fea000383ffff */
.L_x_46:
[----:B----4-:R-:W-:-:S07]  /*bb10*/  MOV R0, UR5 ;  /* 0x0000000500007c02 */ /* 0x010fce0008000f00 */
.L_x_159:
[----:B-1----:R1:W2:Y:S02]  /*bb20*/  SYNCS.PHASECHK.TRANS64.TRYWAIT P0, [R0+URZ], R3 ;  /* 0x00000003000075a7 */ /* 0x0022a400080011ff */
[----:B--2---:R-:W-:Y:S05]  /*bb30*/  @!P0 NANOSLEEP.SYNCS 0x989680 ;  /* 0x009896800000895d */ /* 0x004fea0003900000 */
[----:B------:R-:W2:Y:S02]  /*bb40*/  @!P0 SYNCS.PHASECHK.TRANS64 P0, [R0+URZ], R3 ;  /* 0x00000003000085a7 */ /* 0x000ea400080010ff */
[----:B--2---:R-:W-:Y:S05]  /*bb50*/  @!P0 BRA `(.L_x_159) ;  /* 0xfffffffc00f08947 */ /* 0x004fea000383ffff */
[----:B------:R-:W-:Y:S05]  /*bb60*/  BRA `(.L_x_160) ;  /* 0xffffff6c00b07947 */ /* 0x000fea000383ffff */
.L_x_47:
[----:B----4-:R-:W-:-:S07]  /*bb70*/  MOV R0, UR5 ;  /* 0x0000000500007c02 */ /* 0x010fce0008000f00 */
.L_x_161:
[----:B-1----:R1:W2:Y:S02]  /*bb80*/  SYNCS.PHASECHK.TRANS64.TRYWAIT P0, [R0+URZ], R3 ;  /* 0x00000003000075a7 */ /* 0x0022a400080011ff */
[----:B--2---:R-:W-:Y:S05]  /*bb90*/  @!P0 NANOSLEEP.SYNCS 0x989680 ;  /* 0x009896800000895d */ /* 0x004fea0003900000 */
[----:B------:R-:W2:Y:S02]  /*bba0*/  @!P0 SYNCS.PHASECHK.TRANS64 P0, [R0+URZ], R3 ;  /* 0x00000003000085a7 */ /* 0x000ea400080010ff */
[----:B--2---:R-:W-:Y:S05]  /*bbb0*/  @!P0 BRA `(.L_x_161) ;  /* 0xfffffffc00f08947 */ /* 0x004fea000383ffff */
[----:B------:R-:W-:Y:S05]  /*bbc0*/  BRA `(.L_x_162) ;  /* 0xffffff6c00bc7947 */ /* 0x000fea000383ffff */
.L_x_48:
[----:B----4-:R-:W-:-:S07]  /*bbd0*/  MOV R0, UR5 ;  /* 0x0000000500007c02 */ /* 0x010fce0008000f00 */
.L_x_163:
[----:B-1----:R1:W2:Y:S02]  /*bbe0*/  SYNCS.PHASECHK.TRANS64.TRYWAIT P0, [R0+URZ], R3 ;  /* 0x00000003000075a7 */ /* 0x0022a400080011ff */
[----:B--2---:R-:W-:Y:S05]  /*bbf0*/  @!P0 NANOSLEEP.SYNCS 0x989680 ;  /* 0x009896800000895d */ /* 0x004fea0003900000 */
[----:B------:R-:W2:Y:S02]  /*bc00*/  @!P0 SYNCS.PHASECHK.TRANS64 P0, [R0+URZ], R3 ;  /* 0x00000003000085a7 */ /* 0x000ea400080010ff */
[----:B--2---:R-:W-:Y:S05]  /*bc10*/  @!P0 BRA `(.L_x_163) ;  /* 0xfffffffc00f08947 */ /* 0x004fea000383ffff */
[----:B------:R-:W-:Y:S05]  /*bc20*/  BRA `(.L_x_164) ;  /* 0xffffff6c00c87947 */ /* 0x000fea000383ffff */
.L_x_49:
[----:B----4-:R-:W-:-:S07]  /*bc30*/  MOV R0, UR5 ;  /* 0x0000000500007c02 */ /* 0x010fce0008000f00 */
.L_x_165:
[----:B-1----:R1:W2:Y:S02]  /*bc40*/  SYNCS.PHASECHK.TRANS64.TRYWAIT P0, [R0+URZ], R3 ;  /* 0x00000003000075a7 */ /* 0x0022a400080011ff */
[----:B--2---:R-:W-:Y:S05]  /*bc50*/  @!P0 NANOSLEEP.SYNCS 0x989680 ;  /* 0x009896800000895d */ /* 0x004fea0003900000 */
[----:B------:R-:W2:Y:S02]  /*bc60*/  @!P0 SYNCS.PHASECHK.TRANS64 P0, [R0+URZ], R3 ;  /* 0x00000003000085a7 */ /* 0x000ea400080010ff */
[----:B--2---:R-:W-:Y:S05]  /*bc70*/  @!P0 BRA `(.L_x_165) ;  /* 0xfffffffc00f08947 */ /* 0x004fea000383ffff */
[----:B------:R-:W-:Y:S05]  /*bc80*/  BRA `(.L_x_166) ;  /* 0xffffff6c00d47947 */ /* 0x000fea000383ffff */
.L_x_52:
[----:B-1----:R1:W2:Y:S02]  /*bc90*/  SYNCS.PHASECHK.TRANS64.TRYWAIT P0, [R0+URZ+0x170], R5 ;  /* 0x00017005000075a7 */ /* 0x0022a400080011ff */
[----:B--2---:R-:W-:Y:S05]  /*bca0*/  @!P0 NANOSLEEP.SYNCS 0x989680 ;  /* 0x009896800000895d */ /* 0x004fea0003900000 */
[----:B------:R-:W2:Y:S02]  /*bcb0*/  @!P0 SYNCS.PHASECHK.TRANS64 P0, [R0+URZ+0x170], R5 ;  /* 0x00017005000085a7 */ /* 0x000ea400080010ff */
[----:B--2---:R-:W-:Y:S05]  /*bcc0*/  @!P0 BRA `(.L_x_52) ;  /* 0xfffffffc00f08947 */ /* 0x004fea000383ffff */
[----:B------:R-:W-:Y:S05]  /*bcd0*/  BRA `(.L_x_167) ;  /* 0xffffff7000307947 */ /* 0x000fea000383ffff */
.L_x_53:
[----:B------:R-:W-:-:S07]  /*bce0*/  MOV R0, UR5 ;  /* 0x0000000500007c02 */ /* 0x000fce0008000f00 */
.L_x_168:
[----:B-1----:R1:W2:Y:S02]  /*bcf0*/  SYNCS.PHASECHK.TRANS64.TRYWAIT P0, [R0+URZ+0x140], R5 ;  /* 0x00014005000075a7 */ /* 0x0022a400080011ff */
[----:B--2---:R-:W-:Y:S05]  /*bd00*/  @!P0 NANOSLEEP.SYNCS 0x989680 ;  /* 0x009896800000895d */ /* 0x004fea0003900000 */
[----:B------:R-:W2:Y:S02]  /*bd10*/  @!P0 SYNCS.PHASECHK.TRANS64 P0, [R0+URZ+0x140], R5 ;  /* 0x00014005000085a7 */ /* 0x000ea400080010ff */
[----:B--2---:R-:W-:Y:S05]  /*bd20*/  @!P0 BRA `(.L_x_168) ;  /* 0xfffffffc00f08947 */ /* 0x004fea000383ffff */
[----:B------:R-:W-:Y:S05]  /*bd30*/  BRA `(.L_x_169) ;  /* 0xffffff7000407947 */ /* 0x000fea000383ffff */
.L_x_54:
[----:B-1----:R1:W2:Y:S02]  /*bd40*/  SYNCS.PHASECHK.TRANS64.TRYWAIT P1, [R0+URZ+0x130], R5 ;  /* 0x00013005000075a7 */ /* 0x0022a400080211ff */
[----:B--2---:R-:W-:Y:S05]  /*bd50*/  @!P1 NANOSLEEP.SYNCS 0x989680 ;  /* 0x009896800000995d */ /* 0x004fea0003900000 */
[----:B------:R-:W2:Y:S02]  /*bd60*/  @!P1 SYNCS.PHASECHK.TRANS64 P1, [R0+URZ+0x130], R5 ;  /* 0x00013005000095a7 */ /* 0x000ea400080210ff */
[----:B--2---:R-:W-:Y:S05]  /*bd70*/  @!P1 BRA `(.L_x_54) ;  /* 0xfffffffc00f09947 */ /* 0x004fea000383ffff */
[----:B------:R-:W-:Y:S05]  /*bd80*/  BRA `(.L_x_170) ;  /* 0xffffff7000707947 */ /* 0x000fea000383ffff */
.L_x_57:
[----:B------:R-:W-:-:S07]  /*bd90*/  MOV R0, UR5 ;  /* 0x0000000500007c02 */ /* 0x000fce0008000f00 */
.L_x_171:
[----:B-1----:R1:W2:Y:S02]  /*bda0*/  SYNCS.PHASECHK.TRANS64.TRYWAIT P0, [R0+URZ+0x140], R3 ;  /* 0x00014003000075a7 */ /* 0x0022a400080011ff */
[----:B--2---:R-:W-:Y:S05]  /*bdb0*/  @!P0 NANOSLEEP.SYNCS 0x989680 ;  /* 0x009896800000895d */ /* 0x004fea0003900000 */
[----:B------:R-:W2:Y:S02]  /*bdc0*/  @!P0 SYNCS.PHASECHK.TRANS64 P0, [R0+URZ+0x140], R3 ;  /* 0x00014003000085a7 */ /* 0x000ea400080010ff */
[----:B--2---:R-:W-:Y:S05]  /*bdd0*/  @!P0 BRA `(.L_x_171) ;  /* 0xfffffffc00f08947 */ /* 0x004fea000383ffff */
[----:B------:R-:W-:Y:S05]  /*bde0*/  BRA `(.L_x_56) ;  /* 0xffffff7000c47947 */ /* 0x000fea000383ffff */
.L_x_64:
[----:B-1----:R1:W2:Y:S02]  /*bdf0*/  SYNCS.PHASECHK.TRANS64.TRYWAIT P1, [R0+URZ+0x130], R5 ;  /* 0x00013005000075a7 */ /* 0x0022a400080211ff */
[----:B--2---:R-:W-:Y:S05]  /*be00*/  @!P1 NANOSLEEP.SYNCS 0x989680 ;  /* 0x009896800000995d */ /* 0x004fea0003900000 */
[----:B------:R-:W2:Y:S02]  /*be10*/  @!P1 SYNCS.PHASECHK.TRANS64 P1, [R0+URZ+0x130], R5 ;  /* 0x00013005000095a7 */ /* 0x000ea400080210ff */
[----:B--2---:R-:W-:Y:S05]  /*be20*/  @!P1 BRA `(.L_x_64) ;  /* 0xfffffffc00f09947 */ /* 0x004fea000383ffff */
[----:B------:R-:W-:Y:S05]  /*be30*/  BRA `(.L_x_172) ;  /* 0xffffff78001c7947 */ /* 0x000fea000383ffff */
.L_x_65:
[----:B------:R-:W-:-:S07]  /*be40*/  MOV R3, UR9 ;  /* 0x0000000900037c02 */ /* 0x000fce0008000f00 */
.L_x_173:
[----:B-1----:R1:W2:Y:S02]  /*be50*/  SYNCS.PHASECHK.TRANS64.TRYWAIT P0, [R3+URZ+0x160], R0 ;  /* 0x00016000030075a7 */ /* 0x0022a400080011ff */
[----:B--2---:R-:W-:Y:S05]  /*be60*/  @!P0 NANOSLEEP.SYNCS 0x989680 ;  /* 0x009896800000895d */ /* 0x004fea0003900000 */
[----:B------:R-:W2:Y:S02]  /*be70*/  @!P0 SYNCS.PHASECHK.TRANS64 P0, [R3+URZ+0x160], R0 ;  /* 0x00016000030085a7 */ /* 0x000ea400080010ff */
[----:B--2---:R-:W-:Y:S05]  /*be80*/  @!P0 BRA `(.L_x_173) ;  /* 0xfffffffc00f08947 */ /* 0x004fea000383ffff */
[----:B------:R-:W-:Y:S05]  /*be90*/  BRA `(.L_x_174) ;  /* 0xffffff7800507947 */ /* 0x000fea000383ffff */
.L_x_68:
[----:B------:R-:W-:Y:S07]  /*bea0*/  MOV R0, UR7 ;  /* 0x0000000700007c02 */ /* 0x000fee0008000f00 */
.L_x_175:
[----:B-1----:R1:W2:Y:S02]  /*beb0*/  SYNCS.PHASECHK.TRANS64.TRYWAIT P0, [R0+URZ], R3 ;  /* 0x00000003000075a7 */ /* 0x0022a400080011ff */
[----:B--2---:R-:W-:Y:S05]  /*bec0*/  @!P0 NANOSLEEP.SYNCS 0x989680 ;  /* 0x009896800000895d */ /* 0x004fea0003900000 */
[----:B------:R-:W2:Y:S02]  /*bed0*/  @!P0 SYNCS.PHASECHK.TRANS64 P0, [R0+URZ], R3 ;  /* 0x00000003000085a7 */ /* 0x000ea400080010ff */
[----:B--2---:R-:W-:Y:S05]  /*bee0*/  @!P0 BRA `(.L_x_175) ;  /* 0xfffffffc00f08947 */ /* 0x004fea000383ffff */
[----:B------:R-:W-:Y:S05]  /*bef0*/  BRA `(.L_x_67) ;  /* 0xffffff7800707947 */ /* 0x000fea000383ffff */
.L_x_71:
[----:B------:R-:W-:-:S07]  /*bf00*/  MOV R0, UR5 ;  /* 0x0000000500007c02 */ /* 0x000fce0008000f00 */
.L_x_176:
[----:B--2---:R2:W3:Y:S02]  /*bf10*/  SYNCS.PHASECHK.TRANS64.TRYWAIT P0, [R0+URZ], R3 ;  /* 0x00000003000075a7 */ /* 0x0044e400080011ff */
[----:B---3--:R-:W-:Y:S05]  /*bf20*/  @!P0 NANOSLEEP.SYNCS 0x989680 ;  /* 0x009896800000895d */ /* 0x008fea0003900000 */
[----:B------:R-:W3:Y:S02]  /*bf30*/  @!P0 SYNCS.PHASECHK.TRANS64 P0, [R0+URZ], R3 ;  /* 0x00000003000085a7 */ /* 0x000ee400080010ff */
[----:B---3--:R-:W-:Y:S05]  /*bf40*/  @!P0 BRA `(.L_x_176) ;  /* 0xfffffffc00f08947 */ /* 0x008fea000383ffff */
[----:B------:R-:W-:Y:S05]  /*bf50*/  BRA `(.L_x_177) ;  /* 0xffffff7c00107947 */ /* 0x000fea000383ffff */
.L_x_72:
[----:B------:R-:W-:-:S07]  /*bf60*/  MOV R0, UR7 ;  /* 0x0000000700007c02 */ /* 0x000fce0008000f00 */
.L_x_178:
[----:B--2---:R2:W3:Y:S02]  /*bf70*/  SYNCS.PHASECHK.TRANS64.TRYWAIT P0, [R0+URZ], R3 ;  /* 0x00000003000075a7 */ /* 0x0044e400080011ff */
[----:B---3--:R-:W-:Y:S05]  /*bf80*/  @!P0 NANOSLEEP.SYNCS 0x989680 ;  /* 0x009896800000895d */ /* 0x008fea0003900000 */
[----:B------:R-:W3:Y:S02]  /*bf90*/  @!P0 SYNCS.PHASECHK.TRANS64 P0, [R0+URZ], R3 ;  /* 0x00000003000085a7 */ /* 0x000ee400080010ff */
[----:B---3--:R-:W-:Y:S05]  /*bfa0*/  @!P0 BRA `(.L_x_178) ;  /* 0xfffffffc00f08947 */ /* 0x008fea000383ffff */
[----:B------:R-:W-:Y:S05]  /*bfb0*/  BRA `(.L_x_179) ;  /* 0xffffff7c001c7947 */ /* 0x000fea000383ffff */
.L_x_77:
[----:B--2---:R2:W3:Y:S02]  /*bfc0*/  SYNCS.PHASECHK.TRANS64.TRYWAIT P0, [R0+URZ+0x130], R3 ;  /* 0x00013003000075a7 */ /* 0x0044e400080011ff */
[----:B---3--:R-:W-:Y:S05]  /*bfd0*/  @!P0 NANOSLEEP.SYNCS 0x989680 ;  /* 0x009896800000895d */ /* 0x008fea0003900000 */
[----:B------:R-:W3:Y:S02]  /*bfe0*/  @!P0 SYNCS.PHASECHK.TRANS64 P0, [R0+URZ+0x130], R3 ;  /* 0x00013003000085a7 */ /* 0x000ee400080010ff */
[----:B---3--:R-:W-:Y:S05]  /*bff0*/  @!P0 BRA `(.L_x_77) ;  /* 0xfffffffc00f08947 */ /* 0x008fea000383ffff */
[----:B------:R-:W-:Y:S05]  /*c000*/  BRA `(.L_x_180) ;  /* 0xffffff8000287947 */ /* 0x000fea000383ffff */
.L_x_80:
[----:B------:R-:W-:Y:S07]  /*c010*/  MOV R0, UR7 ;  /* 0x0000000700007c02 */ /* 0x000fee0008000f00 */
.L_x_181:
[----:B--2---:R2:W3:Y:S02]  /*c020*/  SYNCS.PHASECHK.TRANS64.TRYWAIT P0, [R0+URZ+0x128], R3 ;  /* 0x00012803000075a7 */ /* 0x0044e400080011ff */
[----:B---3--:R-:W-:Y:S05]  /*c030*/  @!P0 NANOSLEEP.SYNCS 0x989680 ;  /* 0x009896800000895d */ /* 0x008fea0003900000 */
[----:B------:R-:W3:Y:S02]  /*c040*/  @!P0 SYNCS.PHASECHK.TRANS64 P0, [R0+URZ+0x128], R3 ;  /* 0x00012803000085a7 */ /* 0x000ee400080010ff */
[----:B---3--:R-:W-:Y:S05]  /*c050*/  @!P0 BRA `(.L_x_181) ;  /* 0xfffffffc00f08947 */ /* 0x008fea000383ffff */
[----:B------:R-:W-:Y:S05]  /*c060*/  BRA `(.L_x_79) ;  /* 0xffffff8400087947 */ /* 0x000fea000383ffff */
.L_x_83:
[----:B------:R-:W-:Y:S07]  /*c070*/  MOV R3, UR7 ;  /* 0x0000000700037c02 */ /* 0x000fee0008000f00 */
.L_x_182:
[----:B-1----:R1:W2:Y:S02]  /*c080*/  SYNCS.PHASECHK.TRANS64.TRYWAIT P0, [R3+URZ+0x100], R12 ;  /* 0x0001000c030075a7 */ /* 0x0022a400080011ff */
[----:B--2---:R-:W-:Y:S05]  /*c090*/  @!P0 NANOSLEEP.SYNCS 0x989680 ;  /* 0x009896800000895d */ /* 0x004fea0003900000 */
[----:B------:R-:W2:Y:S02]  /*c0a0*/  @!P0 SYNCS.PHASECHK.TRANS64 P0, [R3+URZ+0x100], R12 ;  /* 0x0001000c030085a7 */ /* 0x000ea400080010ff */
[----:B--2---:R-:W-:Y:S05]  /*c0b0*/  @!P0 BRA `(.L_x_182) ;  /* 0xfffffffc00f08947 */ /* 0x004fea000383ffff */
[----:B------:R-:W-:Y:S05]  /*c0c0*/  BRA `(.L_x_183) ;  /* 0xffffff8400807947 */ /* 0x000fea000383ffff */
.L_x_84:
[----:B-1----:R-:W-:Y:S07]  /*c0d0*/  MOV R3, UR7 ;  /* 0x0000000700037c02 */ /* 0x002fee0008000f00 */
.L_x_184:
[----:B-1----:R1:W2:Y:S02]  /*c0e0*/  SYNCS.PHASECHK.TRANS64.TRYWAIT P0, [R3+URZ+0x108], R12 ;  /* 0x0001080c030075a7 */ /* 0x0022a400080011ff */
[----:B--2---:R-:W-:Y:S05]  /*c0f0*/  @!P0 NANOSLEEP.SYNCS 0x989680 ;  /* 0x009896800000895d */ /* 0x004fea0003900000 */
[----:B------:R-:W2:Y:S02]  /*c100*/  @!P0 SYNCS.PHASECHK.TRANS64 P0, [R3+URZ+0x108], R12 ;  /* 0x0001080c030085a7 */ /* 0x000ea400080010ff */
[----:B--2---:R-:W-:Y:S05]  /*c110*/  @!P0 BRA `(.L_x_184) ;  /* 0xfffffffc00f08947 */ /* 0x004fea000383ffff */
[----:B------:R-:W-:Y:S05]  /*c120*/  BRA `(.L_x_185) ;  /* 0xffffff8400bc7947 */ /* 0x000fea000383ffff */
.L_x_85:
[----:B-1----:R-:W-:Y:S07]  /*c130*/  MOV R3, UR7 ;  /* 0x0000000700037c02 */ /* 0x002fee0008000f00 */
.L_x_186:
[----:B-1----:R1:W2:Y:S02]  /*c140*/  SYNCS.PHASECHK.TRANS64.TRYWAIT P0, [R3+URZ+0x110], R12 ;  /* 0x0001100c030075a7 */ /* 0x0022a400080011ff */
[----:B--2---:R-:W-:Y:S05]  /*c150*/  @!P0 NANOSLEEP.SYNCS 0x989680 ;  /* 0x009896800000895d */ /* 0x004fea0003900000 */
[----:B------:R-:W2:Y:S02]  /*c160*/  @!P0 SYNCS.PHASECHK.TRANS64 P0, [R3+URZ+0x110], R12 ;  /* 0x0001100c030085a7 */ /* 0x000ea400080010ff */
[----:B--2---:R-:W-:Y:S05]  /*c170*/  @!P0 BRA `(.L_x_186) ;  /* 0xfffffffc00f08947 */ /* 0x004fea000383ffff */
[----:B------:R-:W-:Y:S05]  /*c180*/  BRA `(.L_x_187) ;  /* 0xffffff8800047947 */ /* 0x000fea000383ffff */
.L_x_86:
[----:B------:R-:W-:Y:S07]  /*c190*/  MOV R3, UR7 ;  /* 0x0000000700037c02 */ /* 0x000fee0008000f00 */
.L_x_188:
[----:B-1----:R1:W2:Y:S02]  /*c1a0*/  SYNCS.PHASECHK.TRANS64.TRYWAIT P0, [R3+URZ+0x118], R12 ;  /* 0x0001180c030075a7 */ /* 0x0022a400080011ff */
[----:B--2---:R-:W-:Y:S05]  /*c1b0*/  @!P0 NANOSLEEP.SYNCS 0x989680 ;  /* 0x009896800000895d */ /* 0x004fea0003900000 */
[----:B------:R-:W2:Y:S02]  /*c1c0*/  @!P0 SYNCS.PHASECHK.TRANS64 P0, [R3+URZ+0x118], R12 ;  /* 0x0001180c030085a7 */ /* 0x000ea400080010ff */
[----:B--2---:R-:W-:Y:S05]  /*c1d0*/  @!P0 BRA `(.L_x_188) ;  /* 0xfffffffc00f08947 */ /* 0x004fea000383ffff */
[----:B------:R-:W-:Y:S05]  /*c1e0*/  BRA `(.L_x_189) ;  /* 0xffffff88008c7947 */ /* 0x000fea000383ffff */
.L_x_88:
[----:B------:R-:W-:-:S07]  /*c1f0*/  MOV R0, UR7 ;  /* 0x0000000700007c02 */ /* 0x000fce0008000f00 */
.L_x_190:
[----:B-1----:R1:W3:Y:S02]  /*c200*/  SYNCS.PHASECHK.TRANS64.TRYWAIT P0, [R0+URZ+0x100], R3 ;  /* 0x00010003000075a7 */ /* 0x0022e400080011ff */
[----:B---3--:R-:W-:Y:S05]  /*c210*/  @!P0 NANOSLEEP.SYNCS 0x989680 ;  /* 0x009896800000895d */ /* 0x008fea0003900000 */
[----:B------:R-:W3:Y:S02]  /*c220*/  @!P0 SYNCS.PHASECHK.TRANS64 P0, [R0+URZ+0x100], R3 ;  /* 0x00010003000085a7 */ /* 0x000ee400080010ff */
[----:B---3--:R-:W-:Y:S05]  /*c230*/  @!P0 BRA `(.L_x_190) ;  /* 0xfffffffc00f08947 */ /* 0x008fea000383ffff */
[----:B------:R-:W-:Y:S05]  /*c240*/  BRA `(.L_x_191) ;  /* 0xffffff8800fc7947 */ /* 0x000fea000383ffff */
.L_x_89:
[----:B-1----:R-:W-:-:S07]  /*c250*/  MOV R0, UR7 ;  /* 0x0000000700007c02 */ /* 0x002fce0008000f00 */
.L_x_192:
[----:B-1----:R1:W3:Y:S02]  /*c260*/  SYNCS.PHASECHK.TRANS64.TRYWAIT P0, [R0+URZ+0x108], R3 ;  /* 0x00010803000075a7 */ /* 0x0022e400080011ff */
[----:B---3--:R-:W-:Y:S05]  /*c270*/  @!P0 NANOSLEEP.SYNCS 0x989680 ;  /* 0x009896800000895d */ /* 0x008fea0003900000 */
[----:B------:R-:W3:Y:S02]  /*c280*/  @!P0 SYNCS.PHASECHK.TRANS64 P0, [R0+URZ+0x108], R3 ;  /* 0x00010803000085a7 */ /* 0x000ee400080010ff */
[----:B---3--:R-:W-:Y:S05]  /*c290*/  @!P0 BRA `(.L_x_192) ;  /* 0xfffffffc00f08947 */ /* 0x008fea000383ffff */
[----:B------:R-:W-:Y:S05]  /*c2a0*/  BRA `(.L_x_193) ;  /* 0xffffff8800ec7947 */ /* 0x000fea000383ffff */
.L_x_90:
[----:B-1----:R-:W-:-:S07]  /*c2b0*/  MOV R0, UR7 ;  /* 0x0000000700007c02 */ /* 0x002fce0008000f00 */
.L_x_194:
[----:B-1----:R1:W3:Y:S02]  /*c2c0*/  SYNCS.PHASECHK.TRANS64.TRYWAIT P0, [R0+URZ+0x110], R3 ;  /* 0x00011003000075a7 */ /* 0x0022e400080011ff */
[----:B---3--:R-:W-:Y:S05]  /*c2d0*/  @!P0 NANOSLEEP.SYNCS 0x989680 ;  /* 0x009896800000895d */ /* 0x008fea0003900000 */
[----:B------:R-:W3:Y:S02]  /*c2e0*/  @!P0 SYNCS.PHASECHK.TRANS64 P0, [R0+URZ+0x110], R3 ;  /* 0x00011003000085a7 */ /* 0x000ee400080010ff */
[----:B---3--:R-:W-:Y:S05]  /*c2f0*/  @!P0 BRA `(.L_x_194) ;  /* 0xfffffffc00f08947 */ /* 0x008fea000383ffff */
[----:B------:R-:W-:Y:S05]  /*c300*/  BRA `(.L_x_195) ;  /* 0xffffff8800dc7947 */ /* 0x000fea000383ffff */
.L_x_92:
[----:B--2---:R2:W4:Y:S02]  /*c310*/  SYNCS.PHASECHK.TRANS64.TRYWAIT P0, [R0+URZ+0x130], R3 ;  /* 0x00013003000075a7 */ /* 0x00452400080011ff */
[----:B----4-:R-:W-:Y:S05]  /*c320*/  @!P0 NANOSLEEP.SYNCS 0x989680 ;  /* 0x009896800000895d */ /* 0x010fea0003900000 */
[----:B------:R-:W4:Y:S02]  /*c330*/  @!P0 SYNCS.PHASECHK.TRANS64 P0, [R0+URZ+0x130], R3 ;  /* 0x00013003000085a7 */ /* 0x000f2400080010ff */
[----:B----4-:R-:W-:Y:S05]  /*c340*/  @!P0 BRA `(.L_x_92) ;  /* 0xfffffffc00f08947 */ /* 0x010fea000383ffff */
[----:B------:R-:W-:Y:S05]  /*c350*/  BRA `(.L_x_196) ;  /* 0xffffff8c00a47947 */ /* 0x000fea000383ffff */
.L_x_103:
[----:B-1----:R1:W3:Y:S02]  /*c360*/  SYNCS.PHASECHK.TRANS64.TRYWAIT P1, [R3+URZ+0xe0], R0 ;  /* 0x0000e000030075a7 */ /* 0x0022e400080211ff */
[----:B---3--:R-:W-:Y:S05]  /*c370*/  @!P1 NANOSLEEP.SYNCS 0x989680 ;  /* 0x009896800000995d */ /* 0x008fea0003900000 */
[----:B------:R-:W3:Y:S02]  /*c380*/  @!P1 SYNCS.PHASECHK.TRANS64 P1, [R3+URZ+0xe0], R0 ;  /* 0x0000e000030095a7 */ /* 0x000ee400080210ff */
[----:B---3--:R-:W-:Y:S05]  /*c390*/  @!P1 BRA `(.L_x_103) ;  /* 0xfffffffc00f09947 */ /* 0x008fea000383ffff */
[----:B------:R-:W-:Y:S05]  /*c3a0*/  BRA `(.L_x_102) ;  /* 0xffffff9800c87947 */ /* 0x000fea000383ffff */
.L_x_105:
[----:B-1----:R1:W4:Y:S02]  /*c3b0*/  SYNCS.PHASECHK.TRANS64.TRYWAIT P0, [R193+URZ+0x150], R2 ;  /* 0x00015002c10075a7 */ /* 0x00232400080011ff */
[----:B----4-:R-:W-:Y:S05]  /*c3c0*/  @!P0 NANOSLEEP.SYNCS 0x989680 ;  /* 0x009896800000895d */ /* 0x010fea0003900000 */
[----:B------:R-:W4:Y:S02]  /*c3d0*/  @!P0 SYNCS.PHASECHK.TRANS64 P0, [R193+URZ+0x150], R2 ;  /* 0x00015002c10085a7 */ /* 0x000f2400080010ff */
[----:B----4-:R-:W-:Y:S05]  /*c3e0*/  @!P0 BRA `(.L_x_105) ;  /* 0xfffffffc00f08947 */ /* 0x010fea000383ffff */
[----:B------:R-:W-:Y:S05]  /*c3f0*/  BRA `(.L_x_104) ;  /* 0xffffff9c00247947 */ /* 0x000fea000383ffff */
.L_x_114:
[----:B--2---:R2:W3:Y:S02]  /*c400*/  SYNCS.PHASECHK.TRANS64.TRYWAIT P0, [R204+URZ+0xe0], R3 ;  /* 0x0000e003cc0075a7 */ /* 0x0044e400080011ff */
[----:B---3--:R-:W-:Y:S05]  /*c410*/  @!P0 NANOSLEEP.SYNCS 0x989680 ;  /* 0x009896800000895d */ /* 0x008fea0003900000 */
[----:B------:R-:W3:Y:S02]  /*c420*/  @!P0 SYNCS.PHASECHK.TRANS64 P0, [R204+URZ+0xe0], R3 ;  /* 0x0000e003cc0085a7 */ /* 0x000ee400080010ff */
[----:B---3--:R-:W-:Y:S05]  /*c430*/  @!P0 BRA `(.L_x_114) ;  /* 0xfffffffc00f08947 */ /* 0x008fea000383ffff */
[----:B------:R-:W-:Y:S05]  /*c440*/  BRA `(.L_x_113) ;  /* 0xffffffb000307947 */ /* 0x000fea000383ffff */
.L_x_123:
[----:B--2---:R2:W3:Y:S02]  /*c450*/  SYNCS.PHASECHK.TRANS64.TRYWAIT P0, [R0+URZ+0xe0], R5 ;  /* 0x0000e005000075a7 */ /* 0x0044e400080011ff */
[----:B---3--:R-:W-:Y:S05]  /*c460*/  @!P0 NANOSLEEP.SYNCS 0x989680 ;  /* 0x009896800000895d */ /* 0x008fea0003900000 */
[----:B------:R-:W3:Y:S02]  /*c470*/  @!P0 SYNCS.PHASECHK.TRANS64 P0, [R0+URZ+0xe0], R5 ;  /* 0x0000e005000085a7 */ /* 0x000ee400080010ff */
[----:B---3--:R-:W-:Y:S05]  /*c480*/  @!P0 BRA `(.L_x_123) ;  /* 0xfffffffc00f08947 */ /* 0x008fea000383ffff */
[----:B------:R-:W-:Y:S05]  /*c490*/  BRA `(.L_x_122) ;  /* 0xffffffc400887947 */ /* 0x000fea000383ffff */
.L_x_132:
[----:B--2---:R2:W3:Y:S02]  /*c4a0*/  SYNCS.PHASECHK.TRANS64.TRYWAIT P0, [R0+URZ+0xe0], R3 ;  /* 0x0000e003000075a7 */ /* 0x0044e400080011ff */
[----:B---3--:R-:W-:Y:S05]  /*c4b0*/  @!P0 NANOSLEEP.SYNCS 0x989680 ;  /* 0x009896800000895d */ /* 0x008fea0003900000 */
[----:B------:R-:W3:Y:S02]  /*c4c0*/  @!P0 SYNCS.PHASECHK.TRANS64 P0, [R0+URZ+0xe0], R3 ;  /* 0x0000e003000085a7 */ /* 0x000ee400080010ff */
[----:B---3--:R-:W-:Y:S05]  /*c4d0*/  @!P0 BRA `(.L_x_132) ;  /* 0xfffffffc00f08947 */ /* 0x008fea000383ffff */
[----:B------:R-:W-:Y:S05]  /*c4e0*/  BRA `(.L_x_131) ;  /* 0xffffffd800ec7947 */ /* 0x000fea000383ffff */
        .weak           $__internal_0_$__cuda_sm10x_tcgen05_guardrail_trap_col_being_dealloced_not_returned_by_alloc
        .type           $__internal_0_$__cuda_sm10x_tcgen05_guardrail_trap_col_being_dealloced_not_returned_by_alloc,@function
        .size           $__internal_0_$__cuda_sm10x_tcgen05_guardrail_trap_col_being_dealloced_not_returned_by_alloc,($__internal_1_$__cuda_sm10x_tcgen05_guardrail_trap_phase_invalid_during_alloc - $__internal_0_$__cuda_sm10x_tcgen05_guardrail_trap_col_being_dealloced_not_returned_by_alloc)
$__internal_0_$__cuda_sm10x_tcgen05_guardrail_trap_col_being_dealloced_not_returned_by_alloc:
[----:B------:R-:W-:Y:S05]  /*c4f0*/  BPT.TRAP 0x1 ;  /* 0x000000040000795c */ /* 0x000fea0000300000 */
[----:B------:R-:W-:-:S04]  /*c500*/  HFMA2 R3, -RZ, RZ, 0, 0 ;  /* 0x00000000ff037431 */ /* 0x000fc800000001ff */
[----:B------:R-:W-:Y:S05]  /*c510*/  RET.REL.NODEC R2 `(_ZN7cutlass13device_kernelINS_4gemm6kernel13GemmUniversalIN4cute5tupleIJiiiiEEENS1_10collective13CollectiveMmaINS1_35MainloopSm100TmaUmmaWarpSpecializedILi14ELi2ELi2ENS5_IJNS4_1CILi1EEESB_SB_EEEEENS5_IJNSA_ILi128EEENSA_ILi256EEENSA_ILi32EEEEEENS_12float_e5m2_tENS5_IJlSB_lEEESI_NS5_IJSB_llEEENS4_8TiledMMAINS4_8MMA_AtomIJNS4_10MMA_TraitsINS4_19SM100_MMA_F8F6F4_SSEJSI_SI_fSE_SF_NS4_17integral_constantINS4_4UMMA5MajorELSR_0EEENSP_ISR_LSR_1EEENSP_INSQ_7ScaleInELSU_0EEESV_EEEEEENS4_6LayoutISC_NS5_IJNSA_ILi0EEESZ_SZ_EEEEENS5_IJNS4_10UnderscoreES12_S12_EEEEENS4_13SM90_TMA_LOADENS4_14ComposedLayoutINS4_7SwizzleILi1ELi4ELi3EEENS4_18smem_ptr_flag_bitsILi8EEENSY_INS5_IJNSA_ILi8EEESG_EEENS5_IJSG_SB_EEEEEEEvNS4_8identityES15_NS16_INS17_ILi3ELi4ELi3EEES1A_NSY_INS5_IJSE_S1B_EEENS5_IJSB_SE_EEEEEEEvS1G_EENS_8epilogue10collective18CollectiveEpilogueINS1N_23Sm100TmaWarpSpecializedILi4ELi2ELi64ELb0ELb0EEEJSH_NS5_IJNSY_ISE_SB_EENSY_INSA_ILi64EEESB_EEEEESI_SJ_SI_SJ_NS1N_6fusion15FusionCallbacksIS1R_NS1W_17LinearCombinationISI_fSI_fLNS_15FloatRoundStyleE2EEESH_S1V_JEEENS4_5SM1004TMEM4LOAD26SM100_TMEM_LOAD_32dp32b64xES15_NS16_INS17_ILi2ELi4ELi3EEES1A_NSY_INS5_IJS1B_S1T_EEENS5_IJS1T_SB_EEEEEEENS4_39AutoVectorizingCopyWithAssumedAlignmentILi128EEENS4_14SM90_TMA_STOREES2A_S2C_S2C_EEEvvEEEEvNT_6ParamsE) ;  /* 0xffffff3802b87950 */ /* 0x000fea0003c3ffff */
        .weak           $__internal_1_$__cuda_sm10x_tcgen05_guardrail_trap_phase_invalid_during_alloc
        .type           $__internal_1_$__cuda_sm10x_tcgen05_guardrail_trap_phase_invalid_during_alloc,@function
        .size           $__internal_1_$__cuda_sm10x_tcgen05_guardrail_trap_phase_invalid_during_alloc,($__internal_2_$__cuda_sm10x_tcgen05_guardrail_trap_unallocated_columns_being_dealloced - $__internal_1_$__cuda_sm10x_tcgen05_guardrail_trap_phase_invalid_during_alloc)
$__internal_1_$__cuda_sm10x_tcgen05_guardrail_trap_phase_invalid_during_alloc:
[----:B------:R-:W-:Y:S05]  /*c520*/  BPT.TRAP 0x1 ;  /* 0x000000040000795c */ /* 0x000fea0000300000 */
[----:B------:R-:W-:-:S04]  /*c530*/  MOV R3, 0x0 ;  /* 0x0000000000037802 */ /* 0x000fc80000000f00 */
[----:B------:R-:W-:Y:S05]  /*c540*/  RET.REL.NODEC R2 `(_ZN7cutlass13device_kernelINS_4gemm6kernel13GemmUniversalIN4cute5tupleIJiiiiEEENS1_10collective13CollectiveMmaINS1_35MainloopSm100TmaUmmaWarpSpecializedILi14ELi2ELi2ENS5_IJNS4_1CILi1EEESB_SB_EEEEENS5_IJNSA_ILi128EEENSA_ILi256EEENSA_ILi32EEEEEENS_12float_e5m2_tENS5_IJlSB_lEEESI_NS5_IJSB_llEEENS4_8TiledMMAINS4_8MMA_AtomIJNS4_10MMA_TraitsINS4_19SM100_MMA_F8F6F4_SSEJSI_SI_fSE_SF_NS4_17integral_constantINS4_4UMMA5MajorELSR_0EEENSP_ISR_LSR_1EEENSP_INSQ_7ScaleInELSU_0EEESV_EEEEEENS4_6LayoutISC_NS5_IJNSA_ILi0EEESZ_SZ_EEEEENS5_IJNS4_10UnderscoreES12_S12_EEEEENS4_13SM90_TMA_LOADENS4_14ComposedLayoutINS4_7SwizzleILi1ELi4ELi3EEENS4_18smem_ptr_flag_bitsILi8EEENSY_INS5_IJNSA_ILi8EEESG_EEENS5_IJSG_SB_EEEEEEEvNS4_8identityES15_NS16_INS17_ILi3ELi4ELi3EEES1A_NSY_INS5_IJSE_S1B_EEENS5_IJSB_SE_EEEEEEEvS1G_EENS_8epilogue10collective18CollectiveEpilogueINS1N_23Sm100TmaWarpSpecializedILi4ELi2ELi64ELb0ELb0EEEJSH_NS5_IJNSY_ISE_SB_EENSY_INSA_ILi64EEESB_EEEEESI_SJ_SI_SJ_NS1N_6fusion15FusionCallbacksIS1R_NS1W_17LinearCombinationISI_fSI_fLNS_15FloatRoundStyleE2EEESH_S1V_JEEENS4_5SM1004TMEM4LOAD26SM100_TMEM_LOAD_32dp32b64xES15_NS16_INS17_ILi2ELi4ELi3EEES1A_NSY_INS5_IJS1B_S1T_EEENS5_IJS1T_SB_EEEEEEENS4_39AutoVectorizingCopyWithAssumedAlignmentILi128EEENS4_14SM90_TMA_STOREES2A_S2C_S2C_EEEvvEEEEvNT_6ParamsE) ;  /* 0xffffff3802ac7950 */ /* 0x000fea0003c3ffff */
        .weak           $__internal_2_$__cuda_sm10x_tcgen05_guardrail_trap_unallocated_columns_being_dealloced
        .type           $__internal_2_$__cuda_sm10x_tcgen05_guardrail_trap_unallocated_columns_being_dealloced,@function
        .size           $__internal_2_$__cuda_sm10x_tcgen05_guardrail_trap_unallocated_columns_being_dealloced,(.L_x_198 - $__internal_2_$__cuda_sm10x_tcgen05_guardrail_trap_unallocated_columns_being_dealloced)
$__internal_2_$__cuda_sm10x_tcgen05_guardrail_trap_unallocated_columns_being_dealloced:
[----:B------:R-:W-:Y:S05]  /*c550*/  BPT.TRAP 0x1 ;  /* 0x000000040000795c */ /* 0x000fea0000300000 */
[----:B------:R-:W-:-:S04]  /*c560*/  HFMA2 R3, -RZ, RZ, 0, 0 ;  /* 0x00000000ff037431 */ /* 0x000fc800000001ff */
[----:B------:R-:W-:Y:S05]  /*c570*/  RET.REL.NODEC R2 `(_ZN7cutlass13device_kernelINS_4gemm6kernel13GemmUniversalIN4cute5tupleIJiiiiEEENS1_10collective13CollectiveMmaINS1_35MainloopSm100TmaUmmaWarpSpecializedILi14ELi2ELi2ENS5_IJNS4_1CILi1EEESB_SB_EEEEENS5_IJNSA_ILi128EEENSA_ILi256EEENSA_ILi32EEEEEENS_12float_e5m2_tENS5_IJlSB_lEEESI_NS5_IJSB_llEEENS4_8TiledMMAINS4_8MMA_AtomIJNS4_10MMA_TraitsINS4_19SM100_MMA_F8F6F4_SSEJSI_SI_fSE_SF_NS4_17integral_constantINS4_4UMMA5MajorELSR_0EEENSP_ISR_LSR_1EEENSP_INSQ_7ScaleInELSU_0EEESV_EEEEEENS4_6LayoutISC_NS5_IJNSA_ILi0EEESZ_SZ_EEEEENS5_IJNS4_10UnderscoreES12_S12_EEEEENS4_13SM90_TMA_LOADENS4_14ComposedLayoutINS4_7SwizzleILi1ELi4ELi3EEENS4_18smem_ptr_flag_bitsILi8EEENSY_INS5_IJNSA_ILi8EEESG_EEENS5_IJSG_SB_EEEEEEEvNS4_8identityES15_NS16_INS17_ILi3ELi4ELi3EEES1A_NSY_INS5_IJSE_S1B_EEENS5_IJSB_SE_EEEEEEEvS1G_EENS_8epilogue10collective18CollectiveEpilogueINS1N_23Sm100TmaWarpSpecializedILi4ELi2ELi64ELb0ELb0EEEJSH_NS5_IJNSY_ISE_SB_EENSY_INSA_ILi64EEESB_EEEEESI_SJ_SI_SJ_NS1N_6fusion15FusionCallbacksIS1R_NS1W_17LinearCombinationISI_fSI_fLNS_15FloatRoundStyleE2EEESH_S1V_JEEENS4_5SM1004TMEM4LOAD26SM100_TMEM_LOAD_32dp32b64xES15_NS16_INS17_ILi2ELi4ELi3EEES1A_NSY_INS5_IJS1B_S1T_EEENS5_IJS1T_SB_EEEEEEENS4_39AutoVectorizingCopyWithAssumedAlignmentILi128EEENS4_14SM90_TMA_STOREES2A_S2C_S2C_EEEvvEEEEvNT_6ParamsE) ;  /* 0xffffff3802a07950 */ /* 0x000fea0003c3ffff */
.L_x_197:
[----:B------:R-:W-:-:S00]  /*c580*/  BRA `(.L_x_197) ;  /* 0xfffffffc00fc7947 */ /* 0x000fc0000383ffff */
[----:B------:R-:W-:-:S00]  /*c590*/  NOP ;  /* 0x0000000000007918 */ /* 0x000fc00000000000 */
        /* <DEDUP_REMOVED lines=14> */
.L_x_198:


//--------------------- .nv.global.init           --------------------------
	.section	.nv.global.init,"aw",@progbits
.nv.global.init:
	.type		$str$27,@object
	.size		$str$27,($str$28 - $str$27)
$str$27:
        /*0000*/ 	.byte	0x28, 0x61, 0x64, 0x64, 0x72, 0x65, 0x73, 0x73, 0x20, 0x26, 0x20, 0x6d, 0x61, 0x73, 0x6b, 0x29
        /*0010*/ 	.byte	0x20, 0x3d, 0x3d, 0x20, 0x30, 0x00
	.type		$str$28,@object
	.size		$str$28,($str$26 - $str$28)
$str$28:
        /*0016*/ 	.byte	0x2f, 0x74, 0x6d, 0x70, 0x2f, 0x63, 0x75, 0x74, 0x6c, 0x61, 0x73, 0x73, 0x5f, 0x73, 0x77, 0x65
        /*0026*/ 	.byte	0x65, 0x70, 0x5f, 0x73, 0x72, 0x63, 0x2f, 0x69, 0x6e, 0x63, 0x6c, 0x75, 0x64, 0x65, 0x2f, 0x63
        /*0036*/ 	.byte	0x75, 0x74, 0x65, 0x2f, 0x70, 0x6f, 0x69, 0x6e, 0x74, 0x65, 0x72, 0x5f, 0x66, 0x6c, 0x61, 0x67
        /*0046*/ 	.byte	0x67, 0x65, 0x64, 0x2e, 0x68, 0x70, 0x70, 0x00
	.type		$str$26,@object
	.size		$str$26,($str$25 - $str$26)
$str$26:
        /*004e*/ 	.byte	0x2f, 0x74, 0x6d, 0x70, 0x2f, 0x63, 0x75, 0x74, 0x6c, 0x61, 0x73, 0x73, 0x5f, 0x73, 0x77, 0x65
        /*005e*/ 	.byte	0x65, 0x70, 0x5f, 0x73, 0x72, 0x63, 0x2f, 0x69, 0x6e, 0x63, 0x6c, 0x75, 0x64, 0x65, 0x2f, 0x63
        /*006e*/ 	.byte	0x75, 0x74, 0x65, 0x2f, 0x61, 0x74, 0x6f, 0x6d, 0x2f, 0x63, 0x6f, 0x70, 0x79, 0x5f, 0x74, 0x72
        /*007e*/ 	.byte	0x61, 0x69, 0x74, 0x73, 0x5f, 0x73, 0x6d, 0x31, 0x30, 0x30, 0x2e, 0x68, 0x70, 0x70, 0x00
	.type		$str$25,@object
	.size		$str$25,(__unnamed_1 - $str$25)
$str$25:
        /*008d*/ 	.byte	0x28, 0x28, 0x75, 0x69, 0x6e, 0x74, 0x33, 0x32, 0x5f, 0x74, 0x28, 0x74, 0x68, 0x72, 0x65, 0x61
        /*009d*/ 	.byte	0x64, 0x49, 0x64, 0x78, 0x2e, 0x78, 0x29, 0x20, 0x2f, 0x20, 0x33, 0x32, 0x29, 0x20, 0x25, 0x20
        /*00ad*/ 	.byte	0x34, 0x29, 0x20, 0x3d, 0x3d, 0x20, 0x28, 0x28, 0x28, 0x74, 0x6d, 0x65, 0x6d, 0x5f, 0x61, 0x64
        /*00bd*/ 	.byte	0x64, 0x72, 0x20, 0x3e, 0x3e, 0x20, 0x31, 0x36, 0x29, 0x20, 0x2f, 0x20, 0x33, 0x32, 0x29, 0x20
        /*00cd*/ 	.byte	0x25, 0x20, 0x34, 0x29, 0x00
	.type		__unnamed_1,@object
	.size		__unnamed_1,(__unnamed_2 - __unnamed_1)
__unnamed_1:
        /*00d2*/ 	.byte	0x61, 0x75, 0x74, 0x6f, 0x20, 0x63, 0x75, 0x74, 0x65, 0x3a, 0x3a, 0x61, 0x73, 0x5f, 0x70, 0x6f
        /* <DEDUP_REMOVED lines=24> */
        /*0262*/ 	.byte	0x43, 0x3c, 0x38, 0x31, 0x39, 0x32, 0x3e, 0x3e, 0x3e, 0x3e, 0x5d, 0x00
	.type		__unnamed_2,@object
	.size		__unnamed_2,(__unnamed_3 - __unnamed_2)
__unnamed_2:
        /* <DEDUP_REMOVED lines=26> */
	.type		__unnamed_3,@object
	.size		__unnamed_3,(.L_3 - __unnamed_3)
__unnamed_3:
        /* <DEDUP_REMOVED lines=42> */
        /*06aa*/ 	.byte	0x3e, 0x3e, 0x3e, 0x3e, 0x5d, 0x00
.L_3:


//--------------------- .nv.shared._ZN7cutlass13device_kernelINS_4gemm6kernel13GemmUniversalIN4cute5tupleIJiiiiEEENS1_10collective13CollectiveMmaINS1_35MainloopSm100TmaUmmaWarpSpecializedILi14ELi2ELi2ENS5_IJNS4_1CILi1EEESB_SB_EEEEENS5_IJNSA_ILi128EEENSA_ILi256EEENSA_ILi32EEEEEENS_12float_e5m2_tENS5_IJlSB_lEEESI_NS5_IJSB_llEEENS4_8TiledMMAINS4_8MMA_AtomIJNS4_10MMA_TraitsINS4_19SM100_MMA_F8F6F4_SSEJSI_SI_fSE_SF_NS4_17integral_constantINS4_4UMMA5MajorELSR_0EEENSP_ISR_LSR_1EEENSP_INSQ_7ScaleInELSU_0EEESV_EEEEEENS4_6LayoutISC_NS5_IJNSA_ILi0EEESZ_SZ_EEEEENS5_IJNS4_10UnderscoreES12_S12_EEEEENS4_13SM90_TMA_LOADENS4_14ComposedLayoutINS4_7SwizzleILi1ELi4ELi3EEENS4_18smem_ptr_flag_bitsILi8EEENSY_INS5_IJNSA_ILi8EEESG_EEENS5_IJSG_SB_EEEEEEEvNS4_8identityES15_NS16_INS17_ILi3ELi4ELi3EEES1A_NSY_INS5_IJSE_S1B_EEENS5_IJSB_SE_EEEEEEEvS1G_EENS_8epilogue10collective18CollectiveEpilogueINS1N_23Sm100TmaWarpSpecializedILi4ELi2ELi64ELb0ELb0EEEJSH_NS5_IJNSY_ISE_SB_EENSY_INSA_ILi64EEESB_EEEEESI_SJ_SI_SJ_NS1N_6fusion15FusionCallbacksIS1R_NS1W_17LinearCombinationISI_fSI_fLNS_15FloatRoundStyleE2EEESH_S1V_JEEENS4_5SM1004TMEM4LOAD26SM100_TMEM_LOAD_32dp32b64xES15_NS16_INS17_ILi2ELi4ELi3EEES1A_NSY_INS5_IJS1B_S1T_EEENS5_IJS1T_SB_EEEEEEENS4_39AutoVectorizingCopyWithAssumedAlignmentILi128EEENS4_14SM90_TMA_STOREES2A_S2C_S2C_EEEvvEEEEvNT_6ParamsE --------------------------
	.section	.nv.shared._ZN7cutlass13device_kernelINS_4gemm6kernel13GemmUniversalIN4cute5tupleIJiiiiEEENS1_10collective13CollectiveMmaINS1_35MainloopSm100TmaUmmaWarpSpecializedILi14ELi2ELi2ENS5_IJNS4_1CILi1EEESB_SB_EEEEENS5_IJNSA_ILi128EEENSA_ILi256EEENSA_ILi32EEEEEENS_12float_e5m2_tENS5_IJlSB_lEEESI_NS5_IJSB_llEEENS4_8TiledMMAINS4_8MMA_AtomIJNS4_10MMA_TraitsINS4_19SM100_MMA_F8F6F4_SSEJSI_SI_fSE_SF_NS4_17integral_constantINS4_4UMMA5MajorELSR_0EEENSP_ISR_LSR_1EEENSP_INSQ_7ScaleInELSU_0EEESV_EEEEEENS4_6LayoutISC_NS5_IJNSA_ILi0EEESZ_SZ_EEEEENS5_IJNS4_10UnderscoreES12_S12_EEEEENS4_13SM90_TMA_LOADENS4_14ComposedLayoutINS4_7SwizzleILi1ELi4ELi3EEENS4_18smem_ptr_flag_bitsILi8EEENSY_INS5_IJNSA_ILi8EEESG_EEENS5_IJSG_SB_EEEEEEEvNS4_8identityES15_NS16_INS17_ILi3ELi4ELi3EEES1A_NSY_INS5_IJSE_S1B_EEENS5_IJSB_SE_EEEEEEEvS1G_EENS_8epilogue10collective18CollectiveEpilogueINS1N_23Sm100TmaWarpSpecializedILi4ELi2ELi64ELb0ELb0EEEJSH_NS5_IJNSY_ISE_SB_EENSY_INSA_ILi64EEESB_EEEEESI_SJ_SI_SJ_NS1N_6fusion15FusionCallbacksIS1R_NS1W_17LinearCombinationISI_fSI_fLNS_15FloatRoundStyleE2EEESH_S1V_JEEENS4_5SM1004TMEM4LOAD26SM100_TMEM_LOAD_32dp32b64xES15_NS16_INS17_ILi2ELi4ELi3EEES1A_NSY_INS5_IJS1B_S1T_EEENS5_IJS1T_SB_EEEEEEENS4_39AutoVectorizingCopyWithAssumedAlignmentILi128EEENS4_14SM90_TMA_STOREES2A_S2C_S2C_EEEvvEEEEvNT_6ParamsE,"aw",@nobits
	.sectionflags	@""
	.align	16
	.zero		1024


//--------------------- .nv.shared.reserved.0     --------------------------
	.section	.nv.shared.reserved.0,"aw",@nobits
	.weak		__nv_reservedSMEM_offset_0_alias
	.size		__nv_reservedSMEM_offset_0_alias, 0, 64
	.other		__nv_reservedSMEM_offset_0_alias,@"STO_CUDA_RESERVED_SHARED STV_DEFAULT"
__nv_reservedSMEM_offset_0_alias:
	.zero		0
.nv.shared.reserved.0:
	.zero		64
	.weak		__nv_reservedSMEM_tcgen05_partition
	.type		__nv_reservedSMEM_tcgen05_partition,@object
	.size		__nv_reservedSMEM_tcgen05_partition,(.L_0 - __nv_reservedSMEM_tcgen05_partition)
__nv_reservedSMEM_tcgen05_partition:
	.zero		32
.L_0:


//--------------------- .nv.global                --------------------------
	.section	.nv.global,"aw",@nobits
.nv.global:
	.type		_ZN40_INTERNAL_4701138d_4_k_cu_5a927074_347004cute1_E,@object
	.size		_ZN40_INTERNAL_4701138d_4_k_cu_5a927074_347004cute1_E,(_ZN40_INTERNAL_4701138d_4_k_cu_5a927074_347004cuda3std3__45__cpo6cbeginE - _ZN40_INTERNAL_4701138d_4_k_cu_5a927074_347004cute1_E)
_ZN40_INTERNAL_4701138d_4_k_cu_5a927074_347004cute1_E:
	.zero		1
	.type		_ZN40_INTERNAL_4701138d_4_k_cu_5a927074_347004cuda3std3__45__cpo6cbeginE,@object
	.size		_ZN40_INTERNAL_4701138d_4_k_cu_5a927074_347004cuda3std3__45__cpo6cbeginE,(_ZN40_INTERNAL_4701138d_4_k_cu_5a927074_347004cuda3std3__48in_placeE - _ZN40_INTERNAL_4701138d_4_k_cu_5a927074_347004cuda3std3__45__cpo6cbeginE)
_ZN40_INTERNAL_4701138d_4_k_cu_5a927074_347004cuda3std3__45__cpo6cbeginE:
	.zero		1
	.type		_ZN40_INTERNAL_4701138d_4_k_cu_5a927074_347004cuda3std3__48in_placeE,@object
	.size		_ZN40_INTERNAL_4701138d_4_k_cu_5a927074_347004cuda3std3__48in_placeE,(_ZN40_INTERNAL_4701138d_4_k_cu_5a927074_347004cuda3std6ranges3__45__cpo9iter_moveE - _ZN40_INTERNAL_4701138d_4_k_cu_5a927074_347004cuda3std3__48in_placeE)
_ZN40_INTERNAL_4701138d_4_k_cu_5a927074_347004cuda3std3__48in_placeE:
	.zero		1
	.type		_ZN40_INTERNAL_4701138d_4_k_cu_5a927074_347004cuda3std6ranges3__45__cpo9iter_moveE,@object
	.size		_ZN40_INTERNAL_4701138d_4_k_cu_5a927074_347004cuda3std6ranges3__45__cpo9iter_moveE,(_ZN40_INTERNAL_4701138d_4_k_cu_5a927074_347004cuda3std3__45__cpo5beginE - _ZN40_INTERNAL_4701138d_4_k_cu_5a927074_347004cuda3std6ranges3__45__cpo9iter_moveE)
_ZN40_INTERNAL_4701138d_4_k_cu_5a927074_347004cuda3std6ranges3__45__cpo9iter_moveE:
	.zero		1
	.type		_ZN40_INTERNAL_4701138d_4_k_cu_5a927074_347004cuda3std3__45__cpo5beginE,@object
	.size		_ZN40_INTERNAL_4701138d_4_k_cu_5a927074_347004cuda3std3__45__cpo5beginE,(_ZN40_INTERNAL_4701138d_4_k_cu_5a927074_347004cuda3std3__442_GLOBAL__N__4701138d_4_k_cu_5a927074_347006ignoreE - _ZN40_INTERNAL_4701138d_4_k_cu_5a927074_347004cuda3std3__45__cpo5beginE)
_ZN40_INTERNAL_4701138d_4_k_cu_5a927074_347004cuda3std3__45__cpo5beginE:
	.zero		1
	.type		_ZN40_INTERNAL_4701138d_4_k_cu_5a927074_347004cuda3std3__442_GLOBAL__N__4701138d_4_k_cu_5a927074_347006ignoreE,@object
	.size		_ZN40_INTERNAL_4701138d_4_k_cu_5a927074_347004cuda3std3__442_GLOBAL__N__4701138d_4_k_cu_5a927074_347006ignoreE,(_ZN40_INTERNAL_4701138d_4_k_cu_5a927074_347004cute7productE - _ZN40_INTERNAL_4701138d_4_k_cu_5a927074_347004cuda3std3__442_GLOBAL__N__4701138d_4_k_cu_5a927074_347006ignoreE)
_ZN40_INTERNAL_4701138d_4_k_cu_5a927074_347004cuda3std3__442_GLOBAL__N__4701138d_4_k_cu_5a927074_347006ignoreE:
	.zero		1
	.type		_ZN40_INTERNAL_4701138d_4_k_cu_5a927074_347004cute7productE,@object
	.size		_ZN40_INTERNAL_4701138d_4_k_cu_5a927074_347004cute7productE,(_ZN40_INTERNAL_4701138d_4_k_cu_5a927074_347004cuda3std3__45__cpo3endE - _ZN40_INTERNAL_4701138d_4_k_cu_5a927074_347004cute7productE)
_ZN40_INTERNAL_4701138d_4_k_cu_5a927074_347004cute7productE:
	.zero		1
	.type		_ZN40_INTERNAL_4701138d_4_k_cu_5a927074_347004cuda3std3__45__cpo3endE,@object
	.size		_ZN40_INTERNAL_4701138d_4_k_cu_5a927074_347004cuda3std3__45__cpo3endE,(_ZN40_INTERNAL_4701138d_4_k_cu_5a927074_347004cuda3std3__419piecewise_constructE - _ZN40_INTERNAL_4701138d_4_k_cu_5a927074_347004cuda3std3__45__cpo3endE)
_ZN40_INTERNAL_4701138d_4_k_cu_5a927074_347004cuda3std3__45__cpo3endE:
	.zero		1
	.type		_ZN40_INTERNAL_4701138d_4_k_cu_5a927074_347004cuda3std3__419piecewise_constructE,@object
	.size		_ZN40_INTERNAL_4701138d_4_k_cu_5a927074_347004cuda3std3__419piecewise_constructE,(_ZN40_INTERNAL_4701138d_4_k_cu_5a927074_347004cuda3std3__45__cpo4cendE - _ZN40_INTERNAL_4701138d_4_k_cu_5a927074_347004cuda3std3__419piecewise_constructE)
_ZN40_INTERNAL_4701138d_4_k_cu_5a927074_347004cuda3std3__419piecewise_constructE:
	.zero		1
	.type		_ZN40_INTERNAL_4701138d_4_k_cu_5a927074_347004cuda3std3__45__cpo4cendE,@object
	.size		_ZN40_INTERNAL_4701138d_4_k_cu_5a927074_347004cuda3std3__45__cpo4cendE,(_ZN40_INTERNAL_4701138d_4_k_cu_5a927074_347004cuda3std6ranges3__45__cpo4swapE - _ZN40_INTERNAL_4701138d_4_k_cu_5a927074_347004cuda3std3__45__cpo4cendE)
_ZN40_INTERNAL_4701138d_4_k_cu_5a927074_347004cuda3std3__45__cpo4cendE:
	.zero		1
	.type		_ZN40_INTERNAL_4701138d_4_k_cu_5a927074_347004cuda3std6ranges3__45__cpo4swapE,@object
	.size		_ZN40_INTERNAL_4701138d_4_k_cu_5a927074_347004cuda3std6ranges3__45__cpo4swapE,(.L_11 - _ZN40_INTERNAL_4701138d_4_k_cu_5a927074_347004cuda3std6ranges3__45__cpo4swapE)
_ZN40_INTERNAL_4701138d_4_k_cu_5a927074_347004cuda3std6ranges3__45__cpo4swapE:
	.zero		1
.L_11:


//--------------------- .nv.constant0._ZN7cutlass13device_kernelINS_4gemm6kernel13GemmUniversalIN4cute5tupleIJiiiiEEENS1_10collective13CollectiveMmaINS1_35MainloopSm100TmaUmmaWarpSpecializedILi14ELi2ELi2ENS5_IJNS4_1CILi1EEESB_SB_EEEEENS5_IJNSA_ILi128EEENSA_ILi256EEENSA_ILi32EEEEEENS_12float_e5m2_tENS5_IJlSB_lEEESI_NS5_IJSB_llEEENS4_8TiledMMAINS4_8MMA_AtomIJNS4_10MMA_TraitsINS4_19SM100_MMA_F8F6F4_SSEJSI_SI_fSE_SF_NS4_17integral_constantINS4_4UMMA5MajorELSR_0EEENSP_ISR_LSR_1EEENSP_INSQ_7ScaleInELSU_0EEESV_EEEEEENS4_6LayoutISC_NS5_IJNSA_ILi0EEESZ_SZ_EEEEENS5_IJNS4_10UnderscoreES12_S12_EEEEENS4_13SM90_TMA_LOADENS4_14ComposedLayoutINS4_7SwizzleILi1ELi4ELi3EEENS4_18smem_ptr_flag_bitsILi8EEENSY_INS5_IJNSA_ILi8EEESG_EEENS5_IJSG_SB_EEEEEEEvNS4_8identityES15_NS16_INS17_ILi3ELi4ELi3EEES1A_NSY_INS5_IJSE_S1B_EEENS5_IJSB_SE_EEEEEEEvS1G_EENS_8epilogue10collective18CollectiveEpilogueINS1N_23Sm100TmaWarpSpecializedILi4ELi2ELi64ELb0ELb0EEEJSH_NS5_IJNSY_ISE_SB_EENSY_INSA_ILi64EEESB_EEEEESI_SJ_SI_SJ_NS1N_6fusion15FusionCallbacksIS1R_NS1W_17LinearCombinationISI_fSI_fLNS_15FloatRoundStyleE2EEESH_S1V_JEEENS4_5SM1004TMEM4LOAD26SM100_TMEM_LOAD_32dp32b64xES15_NS16_INS17_ILi2ELi4ELi3EEES1A_NSY_INS5_IJS1B_S1T_EEENS5_IJS1T_SB_EEEEEEENS4_39AutoVectorizingCopyWithAssumedAlignmentILi128EEENS4_14SM90_TMA_STOREES2A_S2C_S2C_EEEvvEEEEvNT_6ParamsE --------------------------
	.section	.nv.constant0._ZN7cutlass13device_kernelINS_4gemm6kernel13GemmUniversalIN4cute5tupleIJiiiiEEENS1_10collective13CollectiveMmaINS1_35MainloopSm100TmaUmmaWarpSpecializedILi14ELi2ELi2ENS5_IJNS4_1CILi1EEESB_SB_EEEEENS5_IJNSA_ILi128EEENSA_ILi256EEENSA_ILi32EEEEEENS_12float_e5m2_tENS5_IJlSB_lEEESI_NS5_IJSB_llEEENS4_8TiledMMAINS4_8MMA_AtomIJNS4_10MMA_TraitsINS4_19SM100_MMA_F8F6F4_SSEJSI_SI_fSE_SF_NS4_17integral_constantINS4_4UMMA5MajorELSR_0EEENSP_ISR_LSR_1EEENSP_INSQ_7ScaleInELSU_0EEESV_EEEEEENS4_6LayoutISC_NS5_IJNSA_ILi0EEESZ_SZ_EEEEENS5_IJNS4_10UnderscoreES12_S12_EEEEENS4_13SM90_TMA_LOADENS4_14ComposedLayoutINS4_7SwizzleILi1ELi4ELi3EEENS4_18smem_ptr_flag_bitsILi8EEENSY_INS5_IJNSA_ILi8EEESG_EEENS5_IJSG_SB_EEEEEEEvNS4_8identityES15_NS16_INS17_ILi3ELi4ELi3EEES1A_NSY_INS5_IJSE_S1B_EEENS5_IJSB_SE_EEEEEEEvS1G_EENS_8epilogue10collective18CollectiveEpilogueINS1N_23Sm100TmaWarpSpecializedILi4ELi2ELi64ELb0ELb0EEEJSH_NS5_IJNSY_ISE_SB_EENSY_INSA_ILi64EEESB_EEEEESI_SJ_SI_SJ_NS1N_6fusion15FusionCallbacksIS1R_NS1W_17LinearCombinationISI_fSI_fLNS_15FloatRoundStyleE2EEESH_S1V_JEEENS4_5SM1004TMEM4LOAD26SM100_TMEM_LOAD_32dp32b64xES15_NS16_INS17_ILi2ELi4ELi3EEES1A_NSY_INS5_IJS1B_S1T_EEENS5_IJS1T_SB_EEEEEEENS4_39AutoVectorizingCopyWithAssumedAlignmentILi128EEENS4_14SM90_TMA_STOREES2A_S2C_S2C_EEEvvEEEEvNT_6ParamsE,"a",@progbits
	.sectionflags	@""
	.align	4
.nv.constant0._ZN7cutlass13device_kernelINS_4gemm6kernel13GemmUniversalIN4cute5tupleIJiiiiEEENS1_10collective13CollectiveMmaINS1_35MainloopSm100TmaUmmaWarpSpecializedILi14ELi2ELi2ENS5_IJNS4_1CILi1EEESB_SB_EEEEENS5_IJNSA_ILi128EEENSA_ILi256EEENSA_ILi32EEEEEENS_12float_e5m2_tENS5_IJlSB_lEEESI_NS5_IJSB_llEEENS4_8TiledMMAINS4_8MMA_AtomIJNS4_10MMA_TraitsINS4_19SM100_MMA_F8F6F4_SSEJSI_SI_fSE_SF_NS4_17integral_constantINS4_4UMMA5MajorELSR_0EEENSP_ISR_LSR_1EEENSP_INSQ_7ScaleInELSU_0EEESV_EEEEEENS4_6LayoutISC_NS5_IJNSA_ILi0EEESZ_SZ_EEEEENS5_IJNS4_10UnderscoreES12_S12_EEEEENS4_13SM90_TMA_LOADENS4_14ComposedLayoutINS4_7SwizzleILi1ELi4ELi3EEENS4_18smem_ptr_flag_bitsILi8EEENSY_INS5_IJNSA_ILi8EEESG_EEENS5_IJSG_SB_EEEEEEEvNS4_8identityES15_NS16_INS17_ILi3ELi4ELi3EEES1A_NSY_INS5_IJSE_S1B_EEENS5_IJSB_SE_EEEEEEEvS1G_EENS_8epilogue10collective18CollectiveEpilogueINS1N_23Sm100TmaWarpSpecializedILi4ELi2ELi64ELb0ELb0EEEJSH_NS5_IJNSY_ISE_SB_EENSY_INSA_ILi64EEESB_EEEEESI_SJ_SI_SJ_NS1N_6fusion15FusionCallbacksIS1R_NS1W_17LinearCombinationISI_fSI_fLNS_15FloatRoundStyleE2EEESH_S1V_JEEENS4_5SM1004TMEM4LOAD26SM100_TMEM_LOAD_32dp32b64xES15_NS16_INS17_ILi2ELi4ELi3EEES1A_NSY_INS5_IJS1B_S1T_EEENS5_IJS1T_SB_EEEEEEENS4_39AutoVectorizingCopyWithAssumedAlignmentILi128EEENS4_14SM90_TMA_STOREES2A_S2C_S2C_EEEvvEEEEvNT_6ParamsE:
	.zero		2944


//--------------------- SYMBOLS --------------------------

	.type		.nv.reservedSmem.offset0,@object
	.size		.nv.reservedSmem.offset0,0x4
	.type		.nv.reservedSmem.cap,@object
	.size		.nv.reservedSmem.cap,0x4
	.type		__assertfail,@function
